// auto-generated by cutlass_sweep.gemm — config: {"arch": "sm_90", "cluster_m": 1, "cluster_n": 1, "dtype": "bf16", "dtype_b": "bf16", "layout": "tn", "stages": 0, "tile_k": 32, "tile_m": 64, "tile_n": 256}
#include "cutlass/cutlass.h"
#include "cutlass/gemm/collective/collective_builder.hpp"
#include "cutlass/gemm/device/gemm_universal_adapter.h"
#include "cutlass/gemm/kernel/gemm_universal.hpp"
#include "cutlass/epilogue/collective/collective_builder.hpp"

using ElemA = cutlass::bfloat16_t;
using ElemB = cutlass::bfloat16_t;
using ElemCD = cutlass::bfloat16_t;
using Acc  = float;
using TileShape    = cute::Shape<cute::_64, cute::_256, cute::_32>;
using ClusterShape = cute::Shape<cute::_1, cute::_1, cute::_1>;

using CollectiveEpilogue = typename cutlass::epilogue::collective::CollectiveBuilder<
    cutlass::arch::Sm90, cutlass::arch::OpClassTensorOp,
    TileShape, ClusterShape,
    cutlass::epilogue::collective::EpilogueTileAuto,
    Acc, Acc,
    ElemCD, cutlass::layout::RowMajor, 128 / cutlass::sizeof_bits<ElemCD>::value,
    ElemCD, cutlass::layout::RowMajor, 128 / cutlass::sizeof_bits<ElemCD>::value,
    cutlass::epilogue::collective::EpilogueScheduleAuto
  >::CollectiveOp;

using CollectiveMainloop = typename cutlass::gemm::collective::CollectiveBuilder<
    cutlass::arch::Sm90, cutlass::arch::OpClassTensorOp,
    ElemA, cutlass::layout::ColumnMajor, 128 / cutlass::sizeof_bits<ElemA>::value,
    ElemB, cutlass::layout::RowMajor, 128 / cutlass::sizeof_bits<ElemB>::value,
    Acc,
    TileShape, ClusterShape,
    cutlass::gemm::collective::StageCountAutoCarveout<static_cast<int>(sizeof(typename CollectiveEpilogue::SharedStorage))>,
    cutlass::gemm::collective::KernelScheduleAuto
  >::CollectiveOp;

using GemmKernel = cutlass::gemm::kernel::GemmUniversal<
    cute::Shape<int,int,int,int>,
    CollectiveMainloop,
    CollectiveEpilogue
>;
using Gemm = cutlass::gemm::device::GemmUniversalAdapter<GemmKernel>;

// Force the device kernel symbol into the cubin without needing a host main.
auto* _anchor = &cutlass::device_kernel<GemmKernel>;


// ===== COMPILED SASS (sm_90a) =====

	.target	sm_90a

	.elftype	@"ET_EXEC"


//--------------------- .note.nv.tkinfo           --------------------------
	.section	.note.nv.tkinfo,"",@"SHT_NOTE"
	.sectionflags	@"SHF_NOTE_NV_TKINFO"
	.tkinfo
        /*0018*/ 	.word	0x00000002
        /*0030*/ 	.string	""
        /*0030*/ 	.string	"ptxas"
        /*0030*/ 	.string	"Cuda compilation tools, release 13.0, V13.0.88"
        /*0030*/ 	.string	"Build cuda_13.0.r13.0/compiler.36424714_0"
        /*0030*/ 	.string	"-arch sm_90a -m 64 "



//--------------------- .note.nv.cuinfo           --------------------------
	.section	.note.nv.cuinfo,"",@"SHT_NOTE"
	.sectionflags	@"SHF_NOTE_NV_CUINFO"
        /*0018*/ 	.short	0x0002
        /*001a*/ 	.short	0x005a
        /*001c*/ 	.short	0x0082
	.zero		2


//--------------------- .nv.info                  --------------------------
	.section	.nv.info,"",@"SHT_CUDA_INFO"
	.align	4


	//----- nvinfo : EIATTR_REGCOUNT
	.align		4
        /*0000*/ 	.byte	0x04, 0x2f
        /*0002*/ 	.short	(.L_15 - .L_14)
	.align		4
.L_14:
        /*0004*/ 	.word	index@(_ZN7cutlass13device_kernelINS_4gemm6kernel13GemmUniversalIN4cute5tupleIJiiiiEEENS1_10collective13CollectiveMmaINS1_34MainloopSm90TmaGmmaWarpSpecializedILi11ENS5_IJNS4_1CILi1EEESB_SB_EEENS1_32KernelTmaWarpSpecializedPingpongEEENS5_IJNSA_ILi64EEENSA_ILi256EEENSA_ILi32EEEEEENS_10bfloat16_tENS5_IJSB_llEEESJ_SK_NS4_8TiledMMAINS4_8MMA_AtomIJNS4_4SM904GMMA28MMA_64x256x16_F32BF16BF16_SSILNSO_5MajorE1ELSQ_1ELNSO_7ScaleInE1ELSR_1EEEEEENS4_6LayoutISC_NS5_IJNSA_ILi0EEESV_SV_EEEEENS5_IJNS4_10UnderscoreESY_SY_EEEEENS4_13SM90_TMA_LOADENS4_14ComposedLayoutINS4_7SwizzleILi3ELi4ELi3EEENS4_18smem_ptr_flag_bitsILi16EEENSU_INS5_IJSF_NSA_ILi8EEEEEENS5_IJSB_SF_EEEEEEEvNS4_8identityES11_S1B_vS1C_EENS_8epilogue10collective6detail29Sm90TmaWarpSpecializedAdapterINS1F_15DefaultEpilogueISJ_NS5_IJlSB_lEEES1J_NS1E_6thread17LinearCombinationISJ_Li1EffLNS1K_9ScaleType4KindE0ELNS_15FloatRoundStyleE2ESJ_EENS1_15EpilogueDefaultEEEEEvvEEEEvNT_6ParamsE)
        /*0008*/ 	.word	0x000000a8


	//----- nvinfo : EIATTR_FRAME_SIZE
	.align		4
.L_15:
        /*000c*/ 	.byte	0x04, 0x11
        /*000e*/ 	.short	(.L_17 - .L_16)
	.align		4
.L_16:
        /*0010*/ 	.word	index@(_ZN7cutlass13device_kernelINS_4gemm6kernel13GemmUniversalIN4cute5tupleIJiiiiEEENS1_10collective13CollectiveMmaINS1_34MainloopSm90TmaGmmaWarpSpecializedILi11ENS5_IJNS4_1CILi1EEESB_SB_EEENS1_32KernelTmaWarpSpecializedPingpongEEENS5_IJNSA_ILi64EEENSA_ILi256EEENSA_ILi32EEEEEENS_10bfloat16_tENS5_IJSB_llEEESJ_SK_NS4_8TiledMMAINS4_8MMA_AtomIJNS4_4SM904GMMA28MMA_64x256x16_F32BF16BF16_SSILNSO_5MajorE1ELSQ_1ELNSO_7ScaleInE1ELSR_1EEEEEENS4_6LayoutISC_NS5_IJNSA_ILi0EEESV_SV_EEEEENS5_IJNS4_10UnderscoreESY_SY_EEEEENS4_13SM90_TMA_LOADENS4_14ComposedLayoutINS4_7SwizzleILi3ELi4ELi3EEENS4_18smem_ptr_flag_bitsILi16EEENSU_INS5_IJSF_NSA_ILi8EEEEEENS5_IJSB_SF_EEEEEEEvNS4_8identityES11_S1B_vS1C_EENS_8epilogue10collective6detail29Sm90TmaWarpSpecializedAdapterINS1F_15DefaultEpilogueISJ_NS5_IJlSB_lEEES1J_NS1E_6thread17LinearCombinationISJ_Li1EffLNS1K_9ScaleType4KindE0ELNS_15FloatRoundStyleE2ESJ_EENS1_15EpilogueDefaultEEEEEvvEEEEvNT_6ParamsE)
        /*0014*/ 	.word	0x00000008


	//----- nvinfo : EIATTR_MIN_STACK_SIZE
	.align		4
.L_17:
        /*0018*/ 	.byte	0x04, 0x12
        /*001a*/ 	.short	(.L_19 - .L_18)
	.align		4
.L_18:
        /*001c*/ 	.word	index@(_ZN7cutlass13device_kernelINS_4gemm6kernel13GemmUniversalIN4cute5tupleIJiiiiEEENS1_10collective13CollectiveMmaINS1_34MainloopSm90TmaGmmaWarpSpecializedILi11ENS5_IJNS4_1CILi1EEESB_SB_EEENS1_32KernelTmaWarpSpecializedPingpongEEENS5_IJNSA_ILi64EEENSA_ILi256EEENSA_ILi32EEEEEENS_10bfloat16_tENS5_IJSB_llEEESJ_SK_NS4_8TiledMMAINS4_8MMA_AtomIJNS4_4SM904GMMA28MMA_64x256x16_F32BF16BF16_SSILNSO_5MajorE1ELSQ_1ELNSO_7ScaleInE1ELSR_1EEEEEENS4_6LayoutISC_NS5_IJNSA_ILi0EEESV_SV_EEEEENS5_IJNS4_10UnderscoreESY_SY_EEEEENS4_13SM90_TMA_LOADENS4_14ComposedLayoutINS4_7SwizzleILi3ELi4ELi3EEENS4_18smem_ptr_flag_bitsILi16EEENSU_INS5_IJSF_NSA_ILi8EEEEEENS5_IJSB_SF_EEEEEEEvNS4_8identityES11_S1B_vS1C_EENS_8epilogue10collective6detail29Sm90TmaWarpSpecializedAdapterINS1F_15DefaultEpilogueISJ_NS5_IJlSB_lEEES1J_NS1E_6thread17LinearCombinationISJ_Li1EffLNS1K_9ScaleType4KindE0ELNS_15FloatRoundStyleE2ESJ_EENS1_15EpilogueDefaultEEEEEvvEEEEvNT_6ParamsE)
        /*0020*/ 	.word	0x00000008
.L_19:


//--------------------- .nv.compat                --------------------------
	.section	.nv.compat,"",@"SHT_CUDA_COMPAT_INFO"
	.align	4
        /*0000*/ 	.byte	0x02, 0x09, 0x01, 0x00, 0x02, 0x02, 0x04, 0x00, 0x02, 0x05, 0x05, 0x00, 0x03, 0x07, 0x01, 0x01
        /*0010*/ 	.byte	0x02, 0x03, 0x01, 0x00, 0x02, 0x06, 0x01, 0x00, 0x04, 0x0b, 0x08, 0x00, 0x00, 0x00, 0x00, 0x00
        /*0020*/ 	.byte	0x00, 0x00, 0x00, 0x00


//--------------------- .nv.info._ZN7cutlass13device_kernelINS_4gemm6kernel13GemmUniversalIN4cute5tupleIJiiiiEEENS1_10collective13CollectiveMmaINS1_34MainloopSm90TmaGmmaWarpSpecializedILi11ENS5_IJNS4_1CILi1EEESB_SB_EEENS1_32KernelTmaWarpSpecializedPingpongEEENS5_IJNSA_ILi64EEENSA_ILi256EEENSA_ILi32EEEEEENS_10bfloat16_tENS5_IJSB_llEEESJ_SK_NS4_8TiledMMAINS4_8MMA_AtomIJNS4_4SM904GMMA28MMA_64x256x16_F32BF16BF16_SSILNSO_5MajorE1ELSQ_1ELNSO_7ScaleInE1ELSR_1EEEEEENS4_6LayoutISC_NS5_IJNSA_ILi0EEESV_SV_EEEEENS5_IJNS4_10UnderscoreESY_SY_EEEEENS4_13SM90_TMA_LOADENS4_14ComposedLayoutINS4_7SwizzleILi3ELi4ELi3EEENS4_18smem_ptr_flag_bitsILi16EEENSU_INS5_IJSF_NSA_ILi8EEEEEENS5_IJSB_SF_EEEEEEEvNS4_8identityES11_S1B_vS1C_EENS_8epilogue10collective6detail29Sm90TmaWarpSpecializedAdapterINS1F_15DefaultEpilogueISJ_NS5_IJlSB_lEEES1J_NS1E_6thread17LinearCombinationISJ_Li1EffLNS1K_9ScaleType4KindE0ELNS_15FloatRoundStyleE2ESJ_EENS1_15EpilogueDefaultEEEEEvvEEEEvNT_6ParamsE --------------------------
	.section	.nv.info._ZN7cutlass13device_kernelINS_4gemm6kernel13GemmUniversalIN4cute5tupleIJiiiiEEENS1_10collective13CollectiveMmaINS1_34MainloopSm90TmaGmmaWarpSpecializedILi11ENS5_IJNS4_1CILi1EEESB_SB_EEENS1_32KernelTmaWarpSpecializedPingpongEEENS5_IJNSA_ILi64EEENSA_ILi256EEENSA_ILi32EEEEEENS_10bfloat16_tENS5_IJSB_llEEESJ_SK_NS4_8TiledMMAINS4_8MMA_AtomIJNS4_4SM904GMMA28MMA_64x256x16_F32BF16BF16_SSILNSO_5MajorE1ELSQ_1ELNSO_7ScaleInE1ELSR_1EEEEEENS4_6LayoutISC_NS5_IJNSA_ILi0EEESV_SV_EEEEENS5_IJNS4_10UnderscoreESY_SY_EEEEENS4_13SM90_TMA_LOADENS4_14ComposedLayoutINS4_7SwizzleILi3ELi4ELi3EEENS4_18smem_ptr_flag_bitsILi16EEENSU_INS5_IJSF_NSA_ILi8EEEEEENS5_IJSB_SF_EEEEEEEvNS4_8identityES11_S1B_vS1C_EENS_8epilogue10collective6detail29Sm90TmaWarpSpecializedAdapterINS1F_15DefaultEpilogueISJ_NS5_IJlSB_lEEES1J_NS1E_6thread17LinearCombinationISJ_Li1EffLNS1K_9ScaleType4KindE0ELNS_15FloatRoundStyleE2ESJ_EENS1_15EpilogueDefaultEEEEEvvEEEEvNT_6ParamsE,"",@"SHT_CUDA_INFO"
	.sectionflags	@""
	.align	4


	//----- nvinfo : EIATTR_CUDA_API_VERSION
	.align		4
        /*0000*/ 	.byte	0x04, 0x37
        /*0002*/ 	.short	(.L_21 - .L_20)
.L_20:
        /*0004*/ 	.word	0x00000082


	//----- nvinfo : EIATTR_KPARAM_INFO
	.align		4
.L_21:
        /*0008*/ 	.byte	0x04, 0x17
        /*000a*/ 	.short	(.L_23 - .L_22)
.L_22:
        /*000c*/ 	.word	0x00000000
        /*0010*/ 	.short	0x0000
        /*0012*/ 	.short	0x0070
        /*0014*/ 	.byte	0x00, 0xf0, 0x01, 0x10


	//----- nvinfo : EIATTR_SPARSE_MMA_MASK
	.align		4
.L_23:
        /*0018*/ 	.byte	0x03, 0x50
        /*001a*/ 	.short	0x0000


	//----- nvinfo : EIATTR_MAXREG_COUNT
	.align		4
        /*001c*/ 	.byte	0x03, 0x1b
        /*001e*/ 	.short	0x00a8


	//----- nvinfo : EIATTR_NUM_BARRIERS
	.align		4
        /*0020*/ 	.byte	0x02, 0x4c
        /*0022*/ 	.byte	0x01
	.zero		1


	//----- nvinfo : EIATTR_EXTERNS
	.align		4
        /*0024*/ 	.byte	0x04, 0x0f
        /*0026*/ 	.short	(.L_25 - .L_24)


	//   ....[0]....
	.align		4
.L_24:
        /*0028*/ 	.word	index@(__assertfail)


	//----- nvinfo : EIATTR_ANNOTATIONS
	.align		4
.L_25:
        /*002c*/ 	.byte	0x04, 0x55
        /*002e*/ 	.short	(.L_27 - .L_26)


	//   ....[0]....
.L_26:
        /*0030*/ 	.word	0x00000001
        /*0034*/ 	.byte	0xe0, 0x0b, 0x00, 0x00, 0x01, 0x00, 0x00, 0x00, 0x80, 0x9b, 0x00, 0x00, 0x01, 0x00, 0x00, 0x00
        /*0044*/ 	.byte	0xb0, 0xa8, 0x00, 0x00


	//----- nvinfo : EIATTR_MERCURY_ISA_VERSION
	.align		4
.L_27:
        /*0048*/ 	.byte	0x03, 0x5f
        /*004a*/ 	.short	0x0101


	//----- nvinfo : EIATTR_INT_WARP_WIDE_INSTR_OFFSETS
	.align		4
        /*004c*/ 	.byte	0x04, 0x31
        /*004e*/ 	.short	(.L_29 - .L_28)


	//   ....[0]....
.L_28:
        /*0050*/ 	.word	0x000004f0


	//   ....[1]....
        /*0054*/ 	.word	0x00000510


	//   ....[2]....
        /*0058*/ 	.word	0x00000590


	//   ....[3]....
        /*005c*/ 	.word	0x000005a0


	//   ....[4]....
        /*0060*/ 	.word	0x000005b0


	//   ....[5]....
        /*0064*/ 	.word	0x000005d0


	//   ....[6]....
        /*0068*/ 	.word	0x00000660


	//   ....[7]....
        /*006c*/ 	.word	0x00000680


	//----- nvinfo : EIATTR_COOP_GROUP_MASK_REGIDS
	.align		4
.L_29:
        /*0070*/ 	.byte	0x04, 0x29
        /*0072*/ 	.short	(.L_31 - .L_30)


	//   ....[0]....
.L_30:
        /*0074*/ 	.word	0xffffffff


	//   ....[1]....
        /*0078*/ 	.word	0xffffffff


	//   ....[2]....
        /*007c*/ 	.word	0xffffffff


	//   ....[3]....
        /*0080*/ 	.word	0xffffffff


	//   ....[4]....
        /*0084*/ 	.word	0xffffffff


	//   ....[5]....
        /*0088*/ 	.word	0xffffffff


	//----- nvinfo : EIATTR_COOP_GROUP_INSTR_OFFSETS
	.align		4
.L_31:
        /*008c*/ 	.byte	0x04, 0x28
        /*008e*/ 	.short	(.L_33 - .L_32)


	//   ....[0]....
.L_32:
        /*0090*/ 	.word	0x00000070


	//   ....[1]....
        /*0094*/ 	.word	0x00000080


	//   ....[2]....
        /*0098*/ 	.word	0x00000140


	//   ....[3]....
        /*009c*/ 	.word	0x000003e0


	//   ....[4]....
        /*00a0*/ 	.word	0x00000420


	//   ....[5]....
        /*00a4*/ 	.word	0x00000470


	//----- nvinfo : EIATTR_REG_RECONFIG
	.align		4
.L_33:
        /*00a8*/ 	.byte	0x01, 0x54
	.zero		2


	//----- nvinfo : EIATTR_SYSCALL_OFFSETS
	.align		4
        /*00ac*/ 	.byte	0x04, 0x46
        /*00ae*/ 	.short	(.L_35 - .L_34)


	//   ....[0]....
.L_34:
        /*00b0*/ 	.word	0x00001690


	//----- nvinfo : EIATTR_MBARRIER_INSTR_OFFSETS
	.align		4
.L_35:
        /*00b4*/ 	.byte	0x04, 0x39
        /*00b6*/ 	.short	(.L_37 - .L_36)


	//   ....[0]....
.L_36:
        /*00b8*/ 	.word	0x00000260
        /*00bc*/ 	.word	0x000000ff
        /*00c0*/ 	.word	0x00000000
        /*00c4*/ 	.short	0x0100
        /*00c6*/ 	.byte	0x08
	.zero		1


	//   ....[1]....
        /*00c8*/ 	.word	0x00000270
        /*00cc*/ 	.word	0x000000ff
        /*00d0*/ 	.word	0x00000058
        /*00d4*/ 	.short	0x0100
        /*00d6*/ 	.byte	0x08
	.zero		1


	//   ....[2]....
        /*00d8*/ 	.word	0x00000280
        /*00dc*/ 	.word	0x000000ff
        /*00e0*/ 	.word	0x00000008
        /*00e4*/ 	.short	0x0100
        /*00e6*/ 	.byte	0x08
	.zero		1


	//   ....[3]....
        /*00e8*/ 	.word	0x00000290
        /*00ec*/ 	.word	0x000000ff
        /*00f0*/ 	.word	0x00000060
        /*00f4*/ 	.short	0x0100
        /*00f6*/ 	.byte	0x08
	.zero		1


	//   ....[4]....
        /*00f8*/ 	.word	0x000002a0
        /*00fc*/ 	.word	0x000000ff
        /*0100*/ 	.word	0x00000010
        /*0104*/ 	.short	0x0100
        /*0106*/ 	.byte	0x08
	.zero		1


	//   ....[5]....
        /*0108*/ 	.word	0x000002b0
        /*010c*/ 	.word	0x000000ff
        /*0110*/ 	.word	0x00000068
        /*0114*/ 	.short	0x0100
        /*0116*/ 	.byte	0x08
	.zero		1


	//   ....[6]....
        /*0118*/ 	.word	0x000002c0
        /*011c*/ 	.word	0x000000ff
        /*0120*/ 	.word	0x00000018
        /*0124*/ 	.short	0x0100
        /*0126*/ 	.byte	0x08
	.zero		1


	//   ....[7]....
        /*0128*/ 	.word	0x000002d0
        /*012c*/ 	.word	0x000000ff
        /*0130*/ 	.word	0x00000070
        /*0134*/ 	.short	0x0100
        /*0136*/ 	.byte	0x08
	.zero		1


	//   ....[8]....
        /*0138*/ 	.word	0x000002e0
        /*013c*/ 	.word	0x000000ff
        /*0140*/ 	.word	0x00000020
        /*0144*/ 	.short	0x0100
        /*0146*/ 	.byte	0x08
	.zero		1


	//   ....[9]....
        /*0148*/ 	.word	0x000002f0
        /*014c*/ 	.word	0x000000ff
        /*0150*/ 	.word	0x00000078
        /*0154*/ 	.short	0x0100
        /*0156*/ 	.byte	0x08
	.zero		1


	//   ....[10]....
        /*0158*/ 	.word	0x00000300
        /*015c*/ 	.word	0x000000ff
        /*0160*/ 	.word	0x00000028
        /*0164*/ 	.short	0x0100
        /*0166*/ 	.byte	0x08
	.zero		1


	//   ....[11]....
        /*0168*/ 	.word	0x00000310
        /*016c*/ 	.word	0x000000ff
        /*0170*/ 	.word	0x00000080
        /*0174*/ 	.short	0x0100
        /*0176*/ 	.byte	0x08
	.zero		1


	//   ....[12]....
        /*0178*/ 	.word	0x00000320
        /*017c*/ 	.word	0x000000ff
        /*0180*/ 	.word	0x00000030
        /*0184*/ 	.short	0x0100
        /*0186*/ 	.byte	0x08
	.zero		1


	//   ....[13]....
        /*0188*/ 	.word	0x00000330
        /*018c*/ 	.word	0x000000ff
        /*0190*/ 	.word	0x00000088
        /*0194*/ 	.short	0x0100
        /*0196*/ 	.byte	0x08
	.zero		1


	//   ....[14]....
        /*0198*/ 	.word	0x00000340
        /*019c*/ 	.word	0x000000ff
        /*01a0*/ 	.word	0x00000038
        /*01a4*/ 	.short	0x0100
        /*01a6*/ 	.byte	0x08
	.zero		1


	//   ....[15]....
        /*01a8*/ 	.word	0x00000350
        /*01ac*/ 	.word	0x000000ff
        /*01b0*/ 	.word	0x00000090
        /*01b4*/ 	.short	0x0100
        /*01b6*/ 	.byte	0x08
	.zero		1


	//   ....[16]....
        /*01b8*/ 	.word	0x00000360
        /*01bc*/ 	.word	0x000000ff
        /*01c0*/ 	.word	0x00000040
        /*01c4*/ 	.short	0x0100
        /*01c6*/ 	.byte	0x08
	.zero		1


	//   ....[17]....
        /*01c8*/ 	.word	0x00000370
        /*01cc*/ 	.word	0x000000ff
        /*01d0*/ 	.word	0x00000098
        /*01d4*/ 	.short	0x0100
        /*01d6*/ 	.byte	0x08
	.zero		1


	//   ....[18]....
        /*01d8*/ 	.word	0x00000380
        /*01dc*/ 	.word	0x000000ff
        /*01e0*/ 	.word	0x00000048
        /*01e4*/ 	.short	0x0100
        /*01e6*/ 	.byte	0x08
	.zero		1


	//   ....[19]....
        /*01e8*/ 	.word	0x00000390
        /*01ec*/ 	.word	0x000000ff
        /*01f0*/ 	.word	0x000000a0
        /*01f4*/ 	.short	0x0100
        /*01f6*/ 	.byte	0x08
	.zero		1


	//   ....[20]....
        /*01f8*/ 	.word	0x000003a0
        /*01fc*/ 	.word	0x000000ff
        /*0200*/ 	.word	0x00000050
        /*0204*/ 	.short	0x0100
        /*0206*/ 	.byte	0x08
	.zero		1


	//   ....[21]....
        /*0208*/ 	.word	0x000003b0
        /*020c*/ 	.word	0x000000ff
        /*0210*/ 	.word	0x000000a8
        /*0214*/ 	.short	0x0100
        /*0216*/ 	.byte	0x08
	.zero		1


	//   ....[22]....
        /*0218*/ 	.word	0x000006c0
        /*021c*/ 	.word	0x000000ff
        /*0220*/ 	.word	0x000000e0
        /*0224*/ 	.short	0x0100
        /*0226*/ 	.byte	0x08
	.zero		1


	//   ....[23]....
        /*0228*/ 	.word	0x00000730
        /*022c*/ 	.word	0x000000ff
        /*0230*/ 	.word	0x000000e8
        /*0234*/ 	.short	0x0100
        /*0236*/ 	.byte	0x08
	.zero		1


	//   ....[24]....
        /*0238*/ 	.word	0x00000750
        /*023c*/ 	.word	0x000000ff
        /*0240*/ 	.word	0x000000c0
        /*0244*/ 	.short	0x0100
        /*0246*/ 	.byte	0x09
	.zero		1


	//   ....[25]....
        /*0248*/ 	.word	0x00000760
        /*024c*/ 	.word	0x000000ff
        /*0250*/ 	.word	0x000000c8
        /*0254*/ 	.short	0x0100
        /*0256*/ 	.byte	0x09
	.zero		1


	//   ....[26]....
        /*0258*/ 	.word	0x00000770
        /*025c*/ 	.word	0x000000ff
        /*0260*/ 	.word	0x000000d0
        /*0264*/ 	.short	0x0100
        /*0266*/ 	.byte	0x09
	.zero		1


	//   ....[27]....
        /*0268*/ 	.word	0x00000780
        /*026c*/ 	.word	0x000000ff
        /*0270*/ 	.word	0x000000d8
        /*0274*/ 	.short	0x0100
        /*0276*/ 	.byte	0x09
	.zero		1


	//   ....[28]....
        /*0278*/ 	.word	0x00001570
        /*027c*/ 	.word	0x0000009d
        /*0280*/ 	.word	0x00000000
        /*0284*/ 	.short	0x010a
        /*0286*/ 	.byte	0x2a
	.zero		1


	//   ....[29]....
        /*0288*/ 	.word	0x00001710
        /*028c*/ 	.word	0x00000003
        /*0290*/ 	.word	0x00000000
        /*0294*/ 	.short	0x010a
        /*0296*/ 	.byte	0x3f
	.zero		1


	//   ....[30]....
        /*0298*/ 	.word	0x00001770
        /*029c*/ 	.word	0x00000003
        /*02a0*/ 	.word	0x00000000
        /*02a4*/ 	.short	0x010a
        /*02a6*/ 	.byte	0x3f
	.zero		1


	//   ....[31]....
        /*02a8*/ 	.word	0x000019d0
        /*02ac*/ 	.word	0x000000ff
        /*02b0*/ 	.word	0x00000000
        /*02b4*/ 	.short	0x010a
        /*02b6*/ 	.byte	0x04
	.zero		1


	//   ....[32]....
        /*02b8*/ 	.word	0x00001a10
        /*02bc*/ 	.word	0x000000ff
        /*02c0*/ 	.word	0x00000000
        /*02c4*/ 	.short	0x010a
        /*02c6*/ 	.byte	0x04
	.zero		1


	//   ....[33]....
        /*02c8*/ 	.word	0x00001b80
        /*02cc*/ 	.word	0x000000ff
        /*02d0*/ 	.word	0x00000000
        /*02d4*/ 	.short	0x0101
        /*02d6*/ 	.byte	0x04
	.zero		1


	//   ....[34]....
        /*02d8*/ 	.word	0x00001c70
        /*02dc*/ 	.word	0x0000009e
        /*02e0*/ 	.word	0x00000000
        /*02e4*/ 	.short	0x0101
        /*02e6*/ 	.byte	0x2d
	.zero		1


	//   ....[35]....
        /*02e8*/ 	.word	0x00001d40
        /*02ec*/ 	.word	0x000000ff
        /*02f0*/ 	.word	0x00000000
        /*02f4*/ 	.short	0x0101
        /*02f6*/ 	.byte	0x06
	.zero		1


	//   ....[36]....
        /*02f8*/ 	.word	0x00001df0
        /*02fc*/ 	.word	0x0000009d
        /*0300*/ 	.word	0x00000010
        /*0304*/ 	.short	0x010a
        /*0306*/ 	.byte	0x2a
	.zero		1


	//   ....[37]....
        /*0308*/ 	.word	0x00009ba0
        /*030c*/ 	.word	0x000000a0
        /*0310*/ 	.word	0x00000000
        /*0314*/ 	.short	0x0101
        /*0316*/ 	.byte	0x2d
	.zero		1


	//   ....[38]....
        /*0318*/ 	.word	0x0000a540
        /*031c*/ 	.word	0x0000000a
        /*0320*/ 	.word	0x00000058
        /*0324*/ 	.short	0x010a
        /*0326*/ 	.byte	0x3f
	.zero		1


	//   ....[39]....
        /*0328*/ 	.word	0x0000a9c0
        /*032c*/ 	.word	0x00000005
        /*0330*/ 	.word	0x000000e8
        /*0334*/ 	.short	0x0101
        /*0336*/ 	.byte	0x3f
	.zero		1


	//   ....[40]....
        /*0338*/ 	.word	0x0000b140
        /*033c*/ 	.word	0x00000009
        /*0340*/ 	.word	0x00000000
        /*0344*/ 	.short	0x010a
        /*0346*/ 	.byte	0x3f
	.zero		1


	//   ....[41]....
        /*0348*/ 	.word	0x0000b1c0
        /*034c*/ 	.word	0x00000008
        /*0350*/ 	.word	0x00000000
        /*0354*/ 	.short	0x010a
        /*0356*/ 	.byte	0x3f
	.zero		1


	//   ....[42]....
        /*0358*/ 	.word	0x0000b250
        /*035c*/ 	.word	0x00000009
        /*0360*/ 	.word	0x00000000
        /*0364*/ 	.short	0x010a
        /*0366*/ 	.byte	0x3f
	.zero		1


	//   ....[43]....
        /*0368*/ 	.word	0x0000b2e0
        /*036c*/ 	.word	0x00000008
        /*0370*/ 	.word	0x00000000
        /*0374*/ 	.short	0x010a
        /*0376*/ 	.byte	0x3f
	.zero		1


	//   ....[44]....
        /*0378*/ 	.word	0x0000b370
        /*037c*/ 	.word	0x00000009
        /*0380*/ 	.word	0x00000000
        /*0384*/ 	.short	0x010a
        /*0386*/ 	.byte	0x3f
	.zero		1


	//   ....[45]....
        /*0388*/ 	.word	0x0000b400
        /*038c*/ 	.word	0x00000008
        /*0390*/ 	.word	0x00000000
        /*0394*/ 	.short	0x010a
        /*0396*/ 	.byte	0x3f
	.zero		1


	//   ....[46]....
        /*0398*/ 	.word	0x0000b490
        /*039c*/ 	.word	0x00000009
        /*03a0*/ 	.word	0x00000000
        /*03a4*/ 	.short	0x010a
        /*03a6*/ 	.byte	0x3f
	.zero		1


	//   ....[47]....
        /*03a8*/ 	.word	0x0000b520
        /*03ac*/ 	.word	0x00000008
        /*03b0*/ 	.word	0x00000000
        /*03b4*/ 	.short	0x010a
        /*03b6*/ 	.byte	0x3f
	.zero		1


	//   ....[48]....
        /*03b8*/ 	.word	0x0000b5b0
        /*03bc*/ 	.word	0x00000009
        /*03c0*/ 	.word	0x00000000
        /*03c4*/ 	.short	0x010a
        /*03c6*/ 	.byte	0x3f
	.zero		1


	//   ....[49]....
        /*03c8*/ 	.word	0x0000b640
        /*03cc*/ 	.word	0x00000006
        /*03d0*/ 	.word	0x00000000
        /*03d4*/ 	.short	0x010a
        /*03d6*/ 	.byte	0x3f
	.zero		1


	//   ....[50]....
        /*03d8*/ 	.word	0x0000b6d0
        /*03dc*/ 	.word	0x00000003
        /*03e0*/ 	.word	0x00000000
        /*03e4*/ 	.short	0x010a
        /*03e6*/ 	.byte	0x3f
	.zero		1


	//   ....[51]....
        /*03e8*/ 	.word	0x0000b730
        /*03ec*/ 	.word	0x0000009f
        /*03f0*/ 	.word	0x00000000
        /*03f4*/ 	.short	0x010a
        /*03f6*/ 	.byte	0x3f
	.zero		1


	//   ....[52]....
        /*03f8*/ 	.word	0x0000b780
        /*03fc*/ 	.word	0x00000003
        /*0400*/ 	.word	0x00000000
        /*0404*/ 	.short	0x010a
        /*0406*/ 	.byte	0x3f
	.zero		1


	//   ....[53]....
        /*0408*/ 	.word	0x0000b7e0
        /*040c*/ 	.word	0x00000004
        /*0410*/ 	.word	0x00000000
        /*0414*/ 	.short	0x010a
        /*0416*/ 	.byte	0x3f
	.zero		1


	//   ....[54]....
        /*0418*/ 	.word	0x0000b830
        /*041c*/ 	.word	0x0000009f
        /*0420*/ 	.word	0x00000010
        /*0424*/ 	.short	0x010a
        /*0426*/ 	.byte	0x3f
	.zero		1


	//   ....[55]....
        /*0428*/ 	.word	0x0000b900
        /*042c*/ 	.word	0x0000000a
        /*0430*/ 	.word	0x00000058
        /*0434*/ 	.short	0x010a
        /*0436*/ 	.byte	0x3f
	.zero		1


	//   ....[56]....
        /*0438*/ 	.word	0x0000b9d0
        /*043c*/ 	.word	0x00000009
        /*0440*/ 	.word	0x00000000
        /*0444*/ 	.short	0x010a
        /*0446*/ 	.byte	0x3f
	.zero		1


	//   ....[57]....
        /*0448*/ 	.word	0x0000ba20
        /*044c*/ 	.word	0x00000008
        /*0450*/ 	.word	0x00000000
        /*0454*/ 	.short	0x010a
        /*0456*/ 	.byte	0x3f
	.zero		1


	//   ....[58]....
        /*0458*/ 	.word	0x0000ba70
        /*045c*/ 	.word	0x00000009
        /*0460*/ 	.word	0x00000000
        /*0464*/ 	.short	0x010a
        /*0466*/ 	.byte	0x3f
	.zero		1


	//   ....[59]....
        /*0468*/ 	.word	0x0000bac0
        /*046c*/ 	.word	0x00000008
        /*0470*/ 	.word	0x00000000
        /*0474*/ 	.short	0x010a
        /*0476*/ 	.byte	0x3f
	.zero		1


	//   ....[60]....
        /*0478*/ 	.word	0x0000bb10
        /*047c*/ 	.word	0x00000009
        /*0480*/ 	.word	0x00000000
        /*0484*/ 	.short	0x010a
        /*0486*/ 	.byte	0x3f
	.zero		1


	//   ....[61]....
        /*0488*/ 	.word	0x0000bb60
        /*048c*/ 	.word	0x00000008
        /*0490*/ 	.word	0x00000000
        /*0494*/ 	.short	0x010a
        /*0496*/ 	.byte	0x3f
	.zero		1


	//   ....[62]....
        /*0498*/ 	.word	0x0000bbb0
        /*049c*/ 	.word	0x00000009
        /*04a0*/ 	.word	0x00000000
        /*04a4*/ 	.short	0x010a
        /*04a6*/ 	.byte	0x3f
	.zero		1


	//   ....[63]....
        /*04a8*/ 	.word	0x0000bc00
        /*04ac*/ 	.word	0x00000008
        /*04b0*/ 	.word	0x00000000
        /*04b4*/ 	.short	0x010a
        /*04b6*/ 	.byte	0x3f
	.zero		1


	//   ....[64]....
        /*04b8*/ 	.word	0x0000bc50
        /*04bc*/ 	.word	0x00000009
        /*04c0*/ 	.word	0x00000000
        /*04c4*/ 	.short	0x010a
        /*04c6*/ 	.byte	0x3f
	.zero		1


	//   ....[65]....
        /*04c8*/ 	.word	0x0000bca0
        /*04cc*/ 	.word	0x00000006
        /*04d0*/ 	.word	0x00000000
        /*04d4*/ 	.short	0x010a
        /*04d6*/ 	.byte	0x3f
	.zero		1


	//----- nvinfo : EIATTR_NUM_MBARRIERS
	.align		4
.L_37:
        /*04d8*/ 	.byte	0x03, 0x38
        /*04da*/ 	.short	0x001c


	//----- nvinfo : EIATTR_EXIT_INSTR_OFFSETS
	.align		4
        /*04dc*/ 	.byte	0x04, 0x1c
        /*04de*/ 	.short	(.L_39 - .L_38)


	//   ....[0]....
.L_38:
        /*04e0*/ 	.word	0x00001290


	//   ....[1]....
        /*04e4*/ 	.word	0x000012f0


	//   ....[2]....
        /*04e8*/ 	.word	0x0000a230


	//   ....[3]....
        /*04ec*/ 	.word	0x0000a260


	//   ....[4]....
        /*04f0*/ 	.word	0x0000b720


	//----- nvinfo : EIATTR_MAX_THREADS
	.align		4
.L_39:
        /*04f4*/ 	.byte	0x04, 0x05
        /*04f6*/ 	.short	(.L_41 - .L_40)
.L_40:
        /*04f8*/ 	.word	0x00000180
        /*04fc*/ 	.word	0x00000001
        /*0500*/ 	.word	0x00000001


	//----- nvinfo : EIATTR_CRS_STACK_SIZE
	.align		4
.L_41:
        /*0504*/ 	.byte	0x04, 0x1e
        /*0506*/ 	.short	(.L_43 - .L_42)
.L_42:
        /*0508*/ 	.word	0x00000000


	//----- nvinfo : EIATTR_CBANK_PARAM_SIZE
	.align		4
.L_43:
        /*050c*/ 	.byte	0x03, 0x19
        /*050e*/ 	.short	0x0470


	//----- nvinfo : EIATTR_PARAM_CBANK
	.align		4
        /*0510*/ 	.byte	0x04, 0x0a
        /*0512*/ 	.short	(.L_45 - .L_44)
	.align		4
.L_44:
        /*0514*/ 	.word	index@(.nv.constant0._ZN7cutlass13device_kernelINS_4gemm6kernel13GemmUniversalIN4cute5tupleIJiiiiEEENS1_10collective13CollectiveMmaINS1_34MainloopSm90TmaGmmaWarpSpecializedILi11ENS5_IJNS4_1CILi1EEESB_SB_EEENS1_32KernelTmaWarpSpecializedPingpongEEENS5_IJNSA_ILi64EEENSA_ILi256EEENSA_ILi32EEEEEENS_10bfloat16_tENS5_IJSB_llEEESJ_SK_NS4_8TiledMMAINS4_8MMA_AtomIJNS4_4SM904GMMA28MMA_64x256x16_F32BF16BF16_SSILNSO_5MajorE1ELSQ_1ELNSO_7ScaleInE1ELSR_1EEEEEENS4_6LayoutISC_NS5_IJNSA_ILi0EEESV_SV_EEEEENS5_IJNS4_10UnderscoreESY_SY_EEEEENS4_13SM90_TMA_LOADENS4_14ComposedLayoutINS4_7SwizzleILi3ELi4ELi3EEENS4_18smem_ptr_flag_bitsILi16EEENSU_INS5_IJSF_NSA_ILi8EEEEEENS5_IJSB_SF_EEEEEEEvNS4_8identityES11_S1B_vS1C_EENS_8epilogue10collective6detail29Sm90TmaWarpSpecializedAdapterINS1F_15DefaultEpilogueISJ_NS5_IJlSB_lEEES1J_NS1E_6thread17LinearCombinationISJ_Li1EffLNS1K_9ScaleType4KindE0ELNS_15FloatRoundStyleE2ESJ_EENS1_15EpilogueDefaultEEEEEvvEEEEvNT_6ParamsE)
        /*0518*/ 	.short	0x0210
        /*051a*/ 	.short	0x0470


	//----- nvinfo : EIATTR_SW_WAR
	.align		4
.L_45:
        /*051c*/ 	.byte	0x04, 0x36
        /*051e*/ 	.short	(.L_47 - .L_46)
.L_46:
        /*0520*/ 	.word	0x00000008
.L_47:


//--------------------- .nv.callgraph             --------------------------
	.section	.nv.callgraph,"",@"SHT_CUDA_CALLGRAPH"
	.align	4
	.sectionentsize	8
	.align		4
        /*0000*/ 	.word	0x00000000
	.align		4
        /*0004*/ 	.word	0xffffffff
	.align		4
        /*0008*/ 	.word	index@(_ZN7cutlass13device_kernelINS_4gemm6kernel13GemmUniversalIN4cute5tupleIJiiiiEEENS1_10collective13CollectiveMmaINS1_34MainloopSm90TmaGmmaWarpSpecializedILi11ENS5_IJNS4_1CILi1EEESB_SB_EEENS1_32KernelTmaWarpSpecializedPingpongEEENS5_IJNSA_ILi64EEENSA_ILi256EEENSA_ILi32EEEEEENS_10bfloat16_tENS5_IJSB_llEEESJ_SK_NS4_8TiledMMAINS4_8MMA_AtomIJNS4_4SM904GMMA28MMA_64x256x16_F32BF16BF16_SSILNSO_5MajorE1ELSQ_1ELNSO_7ScaleInE1ELSR_1EEEEEENS4_6LayoutISC_NS5_IJNSA_ILi0EEESV_SV_EEEEENS5_IJNS4_10UnderscoreESY_SY_EEEEENS4_13SM90_TMA_LOADENS4_14ComposedLayoutINS4_7SwizzleILi3ELi4ELi3EEENS4_18smem_ptr_flag_bitsILi16EEENSU_INS5_IJSF_NSA_ILi8EEEEEENS5_IJSB_SF_EEEEEEEvNS4_8identityES11_S1B_vS1C_EENS_8epilogue10collective6detail29Sm90TmaWarpSpecializedAdapterINS1F_15DefaultEpilogueISJ_NS5_IJlSB_lEEES1J_NS1E_6thread17LinearCombinationISJ_Li1EffLNS1K_9ScaleType4KindE0ELNS_15FloatRoundStyleE2ESJ_EENS1_15EpilogueDefaultEEEEEvvEEEEvNT_6ParamsE)
	.align		4
        /*000c*/ 	.word	index@(__assertfail)
	.align		4
        /*0010*/ 	.word	0x00000000
	.align		4
        /*0014*/ 	.word	0xfffffffe
	.align		4
        /*0018*/ 	.word	0x00000000
	.align		4
        /*001c*/ 	.word	0xfffffffd
	.align		4
        /*0020*/ 	.word	0x00000000
	.align		4
        /*0024*/ 	.word	0xfffffffc


//--------------------- .nv.constant4             --------------------------
	.section	.nv.constant4,"a",@progbits
	.align	8
	.align		8
.nv.constant4:
        /*0000*/ 	.dword	__assertfail
	.align		8
        /*0008*/ 	.dword	__unnamed_1
	.align		8
        /*0010*/ 	.dword	_ZN40_INTERNAL_6ffef174_4_k_cu_b49b354a_195384cuda3std3__45__cpo5beginE
	.align		8
        /*0018*/ 	.dword	_ZN40_INTERNAL_6ffef174_4_k_cu_b49b354a_195384cuda3std3__45__cpo3endE
	.align		8
        /*0020*/ 	.dword	_ZN40_INTERNAL_6ffef174_4_k_cu_b49b354a_195384cuda3std3__45__cpo6cbeginE
	.align		8
        /*0028*/ 	.dword	_ZN40_INTERNAL_6ffef174_4_k_cu_b49b354a_195384cuda3std3__45__cpo4cendE
	.align		8
        /*0030*/ 	.dword	_ZN40_INTERNAL_6ffef174_4_k_cu_b49b354a_195384cuda3std3__442_GLOBAL__N__6ffef174_4_k_cu_b49b354a_195386ignoreE
	.align		8
        /*0038*/ 	.dword	_ZN40_INTERNAL_6ffef174_4_k_cu_b49b354a_195384cuda3std3__419piecewise_constructE
	.align		8
        /*0040*/ 	.dword	_ZN40_INTERNAL_6ffef174_4_k_cu_b49b354a_195384cuda3std3__48in_placeE
	.align		8
        /*0048*/ 	.dword	_ZN40_INTERNAL_6ffef174_4_k_cu_b49b354a_195384cuda3std6ranges3__45__cpo4swapE
	.align		8
        /*0050*/ 	.dword	_ZN40_INTERNAL_6ffef174_4_k_cu_b49b354a_195384cuda3std6ranges3__45__cpo9iter_moveE
	.align		8
        /*0058*/ 	.dword	_ZN40_INTERNAL_6ffef174_4_k_cu_b49b354a_195384cute7productE
	.align		8
        /*0060*/ 	.dword	_ZN40_INTERNAL_6ffef174_4_k_cu_b49b354a_195384cute1_E
	.align		8
        /*0068*/ 	.dword	$str$22
	.align		8
        /*0070*/ 	.dword	$str$23


//--------------------- .text._ZN7cutlass13device_kernelINS_4gemm6kernel13GemmUniversalIN4cute5tupleIJiiiiEEENS1_10collective13CollectiveMmaINS1_34MainloopSm90TmaGmmaWarpSpecializedILi11ENS5_IJNS4_1CILi1EEESB_SB_EEENS1_32KernelTmaWarpSpecializedPingpongEEENS5_IJNSA_ILi64EEENSA_ILi256EEENSA_ILi32EEEEEENS_10bfloat16_tENS5_IJSB_llEEESJ_SK_NS4_8TiledMMAINS4_8MMA_AtomIJNS4_4SM904GMMA28MMA_64x256x16_F32BF16BF16_SSILNSO_5MajorE1ELSQ_1ELNSO_7ScaleInE1ELSR_1EEEEEENS4_6LayoutISC_NS5_IJNSA_ILi0EEESV_SV_EEEEENS5_IJNS4_10UnderscoreESY_SY_EEEEENS4_13SM90_TMA_LOADENS4_14ComposedLayoutINS4_7SwizzleILi3ELi4ELi3EEENS4_18smem_ptr_flag_bitsILi16EEENSU_INS5_IJSF_NSA_ILi8EEEEEENS5_IJSB_SF_EEEEEEEvNS4_8identityES11_S1B_vS1C_EENS_8epilogue10collective6detail29Sm90TmaWarpSpecializedAdapterINS1F_15DefaultEpilogueISJ_NS5_IJlSB_lEEES1J_NS1E_6thread17LinearCombinationISJ_Li1EffLNS1K_9ScaleType4KindE0ELNS_15FloatRoundStyleE2ESJ_EENS1_15EpilogueDefaultEEEEEvvEEEEvNT_6ParamsE --------------------------
	.section	.text._ZN7cutlass13device_kernelINS_4gemm6kernel13GemmUniversalIN4cute5tupleIJiiiiEEENS1_10collective13CollectiveMmaINS1_34MainloopSm90TmaGmmaWarpSpecializedILi11ENS5_IJNS4_1CILi1EEESB_SB_EEENS1_32KernelTmaWarpSpecializedPingpongEEENS5_IJNSA_ILi64EEENSA_ILi256EEENSA_ILi32EEEEEENS_10bfloat16_tENS5_IJSB_llEEESJ_SK_NS4_8TiledMMAINS4_8MMA_AtomIJNS4_4SM904GMMA28MMA_64x256x16_F32BF16BF16_SSILNSO_5MajorE1ELSQ_1ELNSO_7ScaleInE1ELSR_1EEEEEENS4_6LayoutISC_NS5_IJNSA_ILi0EEESV_SV_EEEEENS5_IJNS4_10UnderscoreESY_SY_EEEEENS4_13SM90_TMA_LOADENS4_14ComposedLayoutINS4_7SwizzleILi3ELi4ELi3EEENS4_18smem_ptr_flag_bitsILi16EEENSU_INS5_IJSF_NSA_ILi8EEEEEENS5_IJSB_SF_EEEEEEEvNS4_8identityES11_S1B_vS1C_EENS_8epilogue10collective6detail29Sm90TmaWarpSpecializedAdapterINS1F_15DefaultEpilogueISJ_NS5_IJlSB_lEEES1J_NS1E_6thread17LinearCombinationISJ_Li1EffLNS1K_9ScaleType4KindE0ELNS_15FloatRoundStyleE2ESJ_EENS1_15EpilogueDefaultEEEEEvvEEEEvNT_6ParamsE,"ax",@progbits
	.align	128
.text._ZN7cutlass13device_kernelINS_4gemm6kernel13GemmUniversalIN4cute5tupleIJiiiiEEENS1_10collective13CollectiveMmaINS1_34MainloopSm90TmaGmmaWarpSpecializedILi11ENS5_IJNS4_1CILi1EEESB_SB_EEENS1_32KernelTmaWarpSpecializedPingpongEEENS5_IJNSA_ILi64EEENSA_ILi256EEENSA_ILi32EEEEEENS_10bfloat16_tENS5_IJSB_llEEESJ_SK_NS4_8TiledMMAINS4_8MMA_AtomIJNS4_4SM904GMMA28MMA_64x256x16_F32BF16BF16_SSILNSO_5MajorE1ELSQ_1ELNSO_7ScaleInE1ELSR_1EEEEEENS4_6LayoutISC_NS5_IJNSA_ILi0EEESV_SV_EEEEENS5_IJNS4_10UnderscoreESY_SY_EEEEENS4_13SM90_TMA_LOADENS4_14ComposedLayoutINS4_7SwizzleILi3ELi4ELi3EEENS4_18smem_ptr_flag_bitsILi16EEENSU_INS5_IJSF_NSA_ILi8EEEEEENS5_IJSB_SF_EEEEEEEvNS4_8identityES11_S1B_vS1C_EENS_8epilogue10collective6detail29Sm90TmaWarpSpecializedAdapterINS1F_15DefaultEpilogueISJ_NS5_IJlSB_lEEES1J_NS1E_6thread17LinearCombinationISJ_Li1EffLNS1K_9ScaleType4KindE0ELNS_15FloatRoundStyleE2ESJ_EENS1_15EpilogueDefaultEEEEEvvEEEEvNT_6ParamsE:
        .type           _ZN7cutlass13device_kernelINS_4gemm6kernel13GemmUniversalIN4cute5tupleIJiiiiEEENS1_10collective13CollectiveMmaINS1_34MainloopSm90TmaGmmaWarpSpecializedILi11ENS5_IJNS4_1CILi1EEESB_SB_EEENS1_32KernelTmaWarpSpecializedPingpongEEENS5_IJNSA_ILi64EEENSA_ILi256EEENSA_ILi32EEEEEENS_10bfloat16_tENS5_IJSB_llEEESJ_SK_NS4_8TiledMMAINS4_8MMA_AtomIJNS4_4SM904GMMA28MMA_64x256x16_F32BF16BF16_SSILNSO_5MajorE1ELSQ_1ELNSO_7ScaleInE1ELSR_1EEEEEENS4_6LayoutISC_NS5_IJNSA_ILi0EEESV_SV_EEEEENS5_IJNS4_10UnderscoreESY_SY_EEEEENS4_13SM90_TMA_LOADENS4_14ComposedLayoutINS4_7SwizzleILi3ELi4ELi3EEENS4_18smem_ptr_flag_bitsILi16EEENSU_INS5_IJSF_NSA_ILi8EEEEEENS5_IJSB_SF_EEEEEEEvNS4_8identityES11_S1B_vS1C_EENS_8epilogue10collective6detail29Sm90TmaWarpSpecializedAdapterINS1F_15DefaultEpilogueISJ_NS5_IJlSB_lEEES1J_NS1E_6thread17LinearCombinationISJ_Li1EffLNS1K_9ScaleType4KindE0ELNS_15FloatRoundStyleE2ESJ_EENS1_15EpilogueDefaultEEEEEvvEEEEvNT_6ParamsE,@function
        .size           _ZN7cutlass13device_kernelINS_4gemm6kernel13GemmUniversalIN4cute5tupleIJiiiiEEENS1_10collective13CollectiveMmaINS1_34MainloopSm90TmaGmmaWarpSpecializedILi11ENS5_IJNS4_1CILi1EEESB_SB_EEENS1_32KernelTmaWarpSpecializedPingpongEEENS5_IJNSA_ILi64EEENSA_ILi256EEENSA_ILi32EEEEEENS_10bfloat16_tENS5_IJSB_llEEESJ_SK_NS4_8TiledMMAINS4_8MMA_AtomIJNS4_4SM904GMMA28MMA_64x256x16_F32BF16BF16_SSILNSO_5MajorE1ELSQ_1ELNSO_7ScaleInE1ELSR_1EEEEEENS4_6LayoutISC_NS5_IJNSA_ILi0EEESV_SV_EEEEENS5_IJNS4_10UnderscoreESY_SY_EEEEENS4_13SM90_TMA_LOADENS4_14ComposedLayoutINS4_7SwizzleILi3ELi4ELi3EEENS4_18smem_ptr_flag_bitsILi16EEENSU_INS5_IJSF_NSA_ILi8EEEEEENS5_IJSB_SF_EEEEEEEvNS4_8identityES11_S1B_vS1C_EENS_8epilogue10collective6detail29Sm90TmaWarpSpecializedAdapterINS1F_15DefaultEpilogueISJ_NS5_IJlSB_lEEES1J_NS1E_6thread17LinearCombinationISJ_Li1EffLNS1K_9ScaleType4KindE0ELNS_15FloatRoundStyleE2ESJ_EENS1_15EpilogueDefaultEEEEEvvEEEEvNT_6ParamsE,(.L_x_340 - _ZN7cutlass13device_kernelINS_4gemm6kernel13GemmUniversalIN4cute5tupleIJiiiiEEENS1_10collective13CollectiveMmaINS1_34MainloopSm90TmaGmmaWarpSpecializedILi11ENS5_IJNS4_1CILi1EEESB_SB_EEENS1_32KernelTmaWarpSpecializedPingpongEEENS5_IJNSA_ILi64EEENSA_ILi256EEENSA_ILi32EEEEEENS_10bfloat16_tENS5_IJSB_llEEESJ_SK_NS4_8TiledMMAINS4_8MMA_AtomIJNS4_4SM904GMMA28MMA_64x256x16_F32BF16BF16_SSILNSO_5MajorE1ELSQ_1ELNSO_7ScaleInE1ELSR_1EEEEEENS4_6LayoutISC_NS5_IJNSA_ILi0EEESV_SV_EEEEENS5_IJNS4_10UnderscoreESY_SY_EEEEENS4_13SM90_TMA_LOADENS4_14ComposedLayoutINS4_7SwizzleILi3ELi4ELi3EEENS4_18smem_ptr_flag_bitsILi16EEENSU_INS5_IJSF_NSA_ILi8EEEEEENS5_IJSB_SF_EEEEEEEvNS4_8identityES11_S1B_vS1C_EENS_8epilogue10collective6detail29Sm90TmaWarpSpecializedAdapterINS1F_15DefaultEpilogueISJ_NS5_IJlSB_lEEES1J_NS1E_6thread17LinearCombinationISJ_Li1EffLNS1K_9ScaleType4KindE0ELNS_15FloatRoundStyleE2ESJ_EENS1_15EpilogueDefaultEEEEEvvEEEEvNT_6ParamsE)
        .other          _ZN7cutlass13device_kernelINS_4gemm6kernel13GemmUniversalIN4cute5tupleIJiiiiEEENS1_10collective13CollectiveMmaINS1_34MainloopSm90TmaGmmaWarpSpecializedILi11ENS5_IJNS4_1CILi1EEESB_SB_EEENS1_32KernelTmaWarpSpecializedPingpongEEENS5_IJNSA_ILi64EEENSA_ILi256EEENSA_ILi32EEEEEENS_10bfloat16_tENS5_IJSB_llEEESJ_SK_NS4_8TiledMMAINS4_8MMA_AtomIJNS4_4SM904GMMA28MMA_64x256x16_F32BF16BF16_SSILNSO_5MajorE1ELSQ_1ELNSO_7ScaleInE1ELSR_1EEEEEENS4_6LayoutISC_NS5_IJNSA_ILi0EEESV_SV_EEEEENS5_IJNS4_10UnderscoreESY_SY_EEEEENS4_13SM90_TMA_LOADENS4_14ComposedLayoutINS4_7SwizzleILi3ELi4ELi3EEENS4_18smem_ptr_flag_bitsILi16EEENSU_INS5_IJSF_NSA_ILi8EEEEEENS5_IJSB_SF_EEEEEEEvNS4_8identityES11_S1B_vS1C_EENS_8epilogue10collective6detail29Sm90TmaWarpSpecializedAdapterINS1F_15DefaultEpilogueISJ_NS5_IJlSB_lEEES1J_NS1E_6thread17LinearCombinationISJ_Li1EffLNS1K_9ScaleType4KindE0ELNS_15FloatRoundStyleE2ESJ_EENS1_15EpilogueDefaultEEEEEvvEEEEvNT_6ParamsE,@"STO_CUDA_ENTRY STV_DEFAULT"
_ZN7cutlass13device_kernelINS_4gemm6kernel13GemmUniversalIN4cute5tupleIJiiiiEEENS1_10collective13CollectiveMmaINS1_34MainloopSm90TmaGmmaWarpSpecializedILi11ENS5_IJNS4_1CILi1EEESB_SB_EEENS1_32KernelTmaWarpSpecializedPingpongEEENS5_IJNSA_ILi64EEENSA_ILi256EEENSA_ILi32EEEEEENS_10bfloat16_tENS5_IJSB_llEEESJ_SK_NS4_8TiledMMAINS4_8MMA_AtomIJNS4_4SM904GMMA28MMA_64x256x16_F32BF16BF16_SSILNSO_5MajorE1ELSQ_1ELNSO_7ScaleInE1ELSR_1EEEEEENS4_6LayoutISC_NS5_IJNSA_ILi0EEESV_SV_EEEEENS5_IJNS4_10UnderscoreESY_SY_EEEEENS4_13SM90_TMA_LOADENS4_14ComposedLayoutINS4_7SwizzleILi3ELi4ELi3EEENS4_18smem_ptr_flag_bitsILi16EEENSU_INS5_IJSF_NSA_ILi8EEEEEENS5_IJSB_SF_EEEEEEEvNS4_8identityES11_S1B_vS1C_EENS_8epilogue10collective6detail29Sm90TmaWarpSpecializedAdapterINS1F_15DefaultEpilogueISJ_NS5_IJlSB_lEEES1J_NS1E_6thread17LinearCombinationISJ_Li1EffLNS1K_9ScaleType4KindE0ELNS_15FloatRoundStyleE2ESJ_EENS1_15EpilogueDefaultEEEEEvvEEEEvNT_6ParamsE:
[----:B------:R-:W0:Y:S02]  /*0000*/  LDC R1, c[0x0][0x28] ;  /* 0x00000a00ff017b82 */ /* 0x000e240000000800 */
[----:B0-----:R-:W-:Y:S01]  /*0010*/  VIADD R1, R1, 0xfffffff8 ;  /* 0xfffffff801017836 */ /* 0x001fe20000000000 */
[----:B------:R-:W0:Y:S01]  /*0020*/  S2R R4, SR_TID.X ;  /* 0x0000000000047919 */ /* 0x000e220000002100 */
[----:B------:R-:W-:Y:S01]  /*0030*/  ELECT P0, URZ, PT ;  /* 0x00000000003f782f */ /* 0x000fe20003800000 */
[----:B------:R-:W-:Y:S01]  /*0040*/  BSSY B0, `(.L_x_0) ;  /* 0x000000f000007945 */ /* 0x000fe20003800000 */
[--C-:B0-----:R-:W-:Y:S02]  /*0050*/  SHF.R.U32.HI R0, RZ, 0x5, R4.reuse ;  /* 0x00000005ff007819 */ /* 0x101fe40000011604 */
[----:B------:R-:W-:-:S03]  /*0060*/  SHF.R.U32.HI R5, RZ, 0x7, R4 ;  /* 0x00000007ff057819 */ /* 0x000fc60000011604 */
[----:B------:R-:W0:Y:S04]  /*0070*/  SHFL.IDX PT, R2, R0, RZ, 0x1f ;  /* 0x00001fff00027589 */ /* 0x000e2800000e0000 */
[----:B------:R1:W2:Y:S01]  /*0080*/  SHFL.IDX PT, R8, R5, RZ, 0x1f ;  /* 0x00001fff05087589 */ /* 0x0002a200000e0000 */
[----:B0-----:R-:W-:-:S13]  /*0090*/  ISETP.NE.OR P0, PT, R2, RZ, !P0 ;  /* 0x000000ff0200720c */ /* 0x001fda0004705670 */
[----:B-12---:R-:W-:Y:S05]  /*00a0*/  @P0 BRA `(.L_x_1) ;  /* 0x0000000000200947 */ /* 0x006fea0003800000 */
[----:B------:R-:W-:Y:S02]  /*00b0*/  ULDC.64 UR4, c[0x0][0x198] ;  /* 0x0000660000047ab9 */ /* 0x000fe40000000a00 */
[----:B------:R-:W-:Y:S02]  /*00c0*/  UIADD3 UR6, UP0, UR4, 0xf0, URZ ;  /* 0x000000f004067890 */ /* 0x000fe4000ff1e03f */
[----:B------:R-:W-:Y:S02]  /*00d0*/  UIADD3 UR4, UP1, UR4, 0x1f0, URZ ;  /* 0x000001f004047890 */ /* 0x000fe4000ff3e03f */
[----:B------:R-:W-:Y:S02]  /*00e0*/  UIADD3.X UR7, URZ, UR5, URZ, UP0, !UPT ;  /* 0x000000053f077290 */ /* 0x000fe400087fe43f */
[----:B------:R-:W-:-:S07]  /*00f0*/  UIADD3.X UR5, URZ, UR5, URZ, UP1, !UPT ;  /* 0x000000053f057290 */ /* 0x000fce0008ffe43f */
[----:B------:R0:W-:Y:S02]  /*0100*/  UTMACCTL.PF [UR6] ;  /* 0x00000000060079b9 */ /* 0x0001e40008040000 */
[----:B------:R0:W-:Y:S02]  /*0110*/  UTMACCTL.PF [UR4] ;  /* 0x00000000040079b9 */ /* 0x0001e40008040000 */
[----:B0-----:R-:W-:Y:S01]  /*0120*/  NOP ;  /* 0x0000000000007918 */ /* 0x001fe20000000000 */
.L_x_1:
[----:B------:R-:W-:Y:S05]  /*0130*/  BSYNC B0 ;  /* 0x0000000000007941 */ /* 0x000fea0003800000 */
.L_x_0:
[----:B------:R-:W0:Y:S02]  /*0140*/  SHFL.IDX PT, R3, R0, RZ, 0x1f ;  /* 0x00001fff00037589 */ /* 0x000e2400000e0000 */
[----:B0-----:R-:W-:-:S13]  /*0150*/  ISETP.NE.AND P0, PT, R3, RZ, PT ;  /* 0x000000ff0300720c */ /* 0x001fda0003f05270 */
[----:B------:R-:W-:Y:S05]  /*0160*/  @P0 BRA `(.L_x_2) ;  /* 0x00000000009c0947 */ /* 0x000fea0003800000 */
[----:B------:R-:W-:Y:S01]  /*0170*/  ELECT P0, URZ, PT ;  /* 0x00000000003f782f */ /* 0x000fe20003800000 */
[----:B------:R-:W-:-:S12]  /*0180*/  BSSY B0, `(.L_x_2) ;  /* 0x0000025000007945 */ /* 0x000fd80003800000 */
[----:B------:R-:W-:Y:S05]  /*0190*/  @!P0 BRA `(.L_x_3) ;  /* 0x00000000008c8947 */ /* 0x000fea0003800000 */
[----:B------:R-:W0:Y:S01]  /*01a0*/  S2UR UR8, SR_CgaCtaId ;  /* 0x00000000000879c3 */ /* 0x000e220000008800 */
[----:B------:R-:W-:Y:S01]  /*01b0*/  UMOV UR4, 0x400 ;  /* 0x0000040000047882 */ /* 0x000fe20000000000 */
[----:B------:R-:W-:Y:S01]  /*01c0*/  UMOV UR5, 0x1 ;  /* 0x0000000100057882 */ /* 0x000fe20000000000 */
[----:B------:R-:W-:Y:S02]  /*01d0*/  UMOV UR6, 0x80 ;  /* 0x0000008000067882 */ /* 0x000fe40000000000 */
[----:B------:R-:W-:-:S04]  /*01e0*/  UIADD3 UR6, -UR6, 0x100000, URZ ;  /* 0x0010000006067890 */ /* 0x000fc8000fffe13f */
[----:B------:R-:W-:Y:S02]  /*01f0*/  USHF.L.U32 UR7, UR6, 0xb, URZ ;  /* 0x0000000b06077899 */ /* 0x000fe4000800063f */
[----:B------:R-:W-:Y:S02]  /*0200*/  USHF.L.U32 UR6, UR6, 0x1, URZ ;  /* 0x0000000106067899 */ /* 0x000fe4000800063f */
[----:B0-----:R-:W-:Y:S02]  /*0210*/  ULEA UR8, UR8, UR4, 0x18 ;  /* 0x0000000408087291 */ /* 0x001fe4000f8ec03f */
[----:B------:R-:W-:-:S04]  /*0220*/  UIADD3 UR4, -UR5, 0x100000, URZ ;  /* 0x0010000005047890 */ /* 0x000fc8000fffe13f */
[----:B------:R-:W-:Y:S02]  /*0230*/  USHF.L.U32 UR5, UR4, 0xb, URZ ;  /* 0x0000000b04057899 */ /* 0x000fe4000800063f */
[----:B------:R-:W-:Y:S01]  /*0240*/  USHF.L.U32 UR4, UR4, 0x1, URZ ;  /* 0x0000000104047899 */ /* 0x000fe2000800063f */
[----:B------:R-:W0:Y:S11]  /*0250*/  FENCE.VIEW.ASYNC.S ;  /* 0x00000000000073c6 */ /* 0x000e360000000000 */
[----:B0-----:R0:W1:Y:S01]  /*0260*/  SYNCS.EXCH.64 URZ, [UR8], UR4 ;  /* 0x00000004083f75b2 */ /* 0x0010620008000100 */
[----:B------:R0:W2:Y:S01]  /*0270*/  SYNCS.EXCH.64 URZ, [UR8+0x58], UR6 ;  /* 0x00005806083f75b2 */ /* 0x0000a20008000100 */
[----:B------:R0:W3:Y:S01]  /*0280*/  SYNCS.EXCH.64 URZ, [UR8+0x8], UR4 ;  /* 0x00000804083f75b2 */ /* 0x0000e20008000100 */
[----:B------:R0:W4:Y:S01]  /*0290*/  SYNCS.EXCH.64 URZ, [UR8+0x60], UR6 ;  /* 0x00006006083f75b2 */ /* 0x0001220008000100 */
[----:B------:R0:W0:Y:S01]  /*02a0*/  SYNCS.EXCH.64 URZ, [UR8+0x10], UR4 ;  /* 0x00001004083f75b2 */ /* 0x0000220008000100 */
        /* <DEDUP_REMOVED lines=17> */
[----:B------:R-:W-:Y:S01]  /*03c0*/  NOP ;  /* 0x0000000000007918 */ /* 0x000fe20000000000 */
.L_x_3:
[----:B0-----:R-:W-:Y:S05]  /*03d0*/  BSYNC B0 ;  /* 0x0000000000007941 */ /* 0x001fea0003800000 */
.L_x_2:
[----:B------:R-:W0:Y:S01]  /*03e0*/  SHFL.IDX PT, R6, R0, RZ, 0x1f ;  /* 0x00001fff00067589 */ /* 0x000e2200000e0000 */
[----:B------:R-:W-:Y:S01]  /*03f0*/  ELECT P0, URZ, PT ;  /* 0x00000000003f782f */ /* 0x000fe20003800000 */
[----:B------:R-:W-:Y:S01]  /*0400*/  NOP ;  /* 0x0000000000007918 */ /* 0x000fe20000000000 */
[----:B------:R-:W-:Y:S01]  /*0410*/  ELECT P1, URZ, PT ;  /* 0x00000000003f782f */ /* 0x000fe20003820000 */
[----:B------:R-:W5:Y:S01]  /*0420*/  SHFL.IDX PT, R3, R0, RZ, 0x1f ;  /* 0x00001fff00037589 */ /* 0x000f6200000e0000 */
[----:B------:R-:W-:Y:S01]  /*0430*/  UMOV UR4, 0x20 ;  /* 0x0000002000047882 */ /* 0x000fe20000000000 */
[----:B------:R-:W-:Y:S01]  /*0440*/  UMOV UR11, 0x80 ;  /* 0x00000080000b7882 */ /* 0x000fe20000000000 */
[----:B------:R-:W-:Y:S01]  /*0450*/  NOP ;  /* 0x0000000000007918 */ /* 0x000fe20000000000 */
[C---:B------:R-:W-:Y:S01]  /*0460*/  VIADD R33, R8.reuse, 0xffffffff ;  /* 0xffffffff08217836 */ /* 0x040fe20000000000 */
[----:B------:R-:W1:Y:S01]  /*0470*/  SHFL.IDX PT, R5, R5, RZ, 0x1f ;  /* 0x00001fff05057589 */ /* 0x000e6200000e0000 */
[----:B------:R-:W-:Y:S01]  /*0480*/  ULDC.64 UR36, c[0x0][0x208] ;  /* 0x0000820000247ab9 */ /* 0x000fe20000000a00 */
[----:B------:R-:W-:-:S02]  /*0490*/  ISETP.NE.AND P2, PT, R8, RZ, PT ;  /* 0x000000ff0800720c */ /* 0x000fc40003f45270 */
[----:B------:R-:W-:Y:S02]  /*04a0*/  ISETP.GE.U32.AND P3, PT, R33, 0x2, PT ;  /* 0x000000022100780c */ /* 0x000fe40003f66070 */
[----:B0-----:R-:W-:Y:S02]  /*04b0*/  ISETP.NE.OR P0, PT, R6, RZ, !P0 ;  /* 0x000000ff0600720c */ /* 0x001fe40004705670 */
[----:B-----5:R-:W-:Y:S02]  /*04c0*/  ISETP.NE.OR P1, PT, R3, RZ, !P1 ;  /* 0x000000ff0300720c */ /* 0x020fe40004f25670 */
[----:B------:R-:W-:-:S04]  /*04d0*/  SHF.R.S32.HI R3, RZ, 0x1f, R2 ;  /* 0x0000001fff037819 */ /* 0x000fc80000011402 */
[----:B------:R-:W-:-:S05]  /*04e0*/  LEA.HI R3, R3, R2, RZ, 0x2 ;  /* 0x0000000203037211 */ /* 0x000fca00078f10ff */
[----:B------:R-:W-:Y:S01]  /*04f0*/  VOTEU.ALL UP0, P0 ;  /* 0x00000000003f7886 */ /* 0x000fe20000000000 */
[----:B------:R-:W-:Y:S01]  /*0500*/  LOP3.LUT R3, R3, 0xfffffffc, RZ, 0xc0, !PT ;  /* 0xfffffffc03037812 */ /* 0x000fe200078ec0ff */
[----:B------:R-:W-:-:S03]  /*0510*/  VOTEU.ALL UP1, P1 ;  /* 0x00000000003f7886 */ /* 0x000fc60000820000 */
[----:B------:R-:W0:Y:S01]  /*0520*/  @!UP0 S2UR UR7, SR_CgaCtaId ;  /* 0x00000000000789c3 */ /* 0x000e220000008800 */
[----:B------:R-:W-:Y:S01]  /*0530*/  @!UP0 UMOV UR6, 0x400 ;  /* 0x0000040000068882 */ /* 0x000fe20000000000 */
[----:B------:R-:W-:-:S04]  /*0540*/  @!UP0 UIADD3 UR4, -UR4, 0x100000, URZ ;  /* 0x0010000004048890 */ /* 0x000fc8000fffe13f */
[----:B------:R-:W-:Y:S02]  /*0550*/  @!UP0 USHF.L.U32 UR5, UR4, 0xb, URZ ;  /* 0x0000000b04058899 */ /* 0x000fe4000800063f */
[----:B------:R-:W-:Y:S01]  /*0560*/  @!UP0 USHF.L.U32 UR4, UR4, 0x1, URZ ;  /* 0x0000000104048899 */ /* 0x000fe2000800063f */
[----:B------:R-:W-:Y:S01]  /*0570*/  IMAD.IADD R0, R2, 0x1, -R3 ;  /* 0x0000000102007824 */ /* 0x000fe200078e0a03 */
[----:B------:R-:W-:Y:S01]  /*0580*/  @!UP1 UMOV UR9, 0x400 ;  /* 0x0000040000099882 */ /* 0x000fe20000000000 */
[----:B------:R-:W-:Y:S01]  /*0590*/  VOTEU.ALL UP2, P1 ;  /* 0x00000000003f7886 */ /* 0x000fe20000840000 */
[----:B------:R-:W-:Y:S01]  /*05a0*/  VOTEU.ALL UP3, P1 ;  /* 0x00000000003f7886 */ /* 0x000fe20000860000 */
[----:B------:R-:W-:Y:S01]  /*05b0*/  VOTEU.ALL UP4, P1 ;  /* 0x00000000003f7886 */ /* 0x000fe20000880000 */
[----:B------:R-:W5:Y:S01]  /*05c0*/  @!UP1 S2UR UR10, SR_CgaCtaId ;  /* 0x00000000000a99c3 */ /* 0x000f620000008800 */
[----:B------:R-:W-:Y:S01]  /*05d0*/  VOTEU.ALL UP5, P1 ;  /* 0x00000000003f7886 */ /* 0x000fe200008a0000 */
[----:B------:R-:W-:-:S04]  /*05e0*/  SHF.R.S32.HI R3, RZ, 0x1f, R4 ;  /* 0x0000001fff037819 */ /* 0x000fc80000011404 */
[----:B------:R-:W-:-:S04]  /*05f0*/  LEA.HI R3, R3, R4, RZ, 0x7 ;  /* 0x0000000403037211 */ /* 0x000fc800078f38ff */
[----:B------:R-:W-:-:S05]  /*0600*/  LOP3.LUT R3, R3, 0xffffff80, RZ, 0xc0, !PT ;  /* 0xffffff8003037812 */ /* 0x000fca00078ec0ff */
[----:B------:R-:W-:Y:S01]  /*0610*/  IMAD.IADD R3, R4, 0x1, -R3 ;  /* 0x0000000104037824 */ /* 0x000fe200078e0a03 */
[----:B0-----:R-:W-:Y:S02]  /*0620*/  @!UP0 ULEA UR8, UR7, UR6, 0x18 ;  /* 0x0000000607088291 */ /* 0x001fe4000f8ec03f */
[----:B------:R-:W-:-:S04]  /*0630*/  @!UP1 UIADD3 UR6, -UR11, 0x100000, URZ ;  /* 0x001000000b069890 */ /* 0x000fc8000fffe13f */
[----:B------:R-:W-:Y:S02]  /*0640*/  @!UP1 USHF.L.U32 UR7, UR6, 0xb, URZ ;  /* 0x0000000b06079899 */ /* 0x000fe4000800063f */
[----:B------:R-:W-:Y:S01]  /*0650*/  @!UP1 USHF.L.U32 UR6, UR6, 0x1, URZ ;  /* 0x0000000106069899 */ /* 0x000fe2000800063f */
[----:B------:R-:W-:Y:S01]  /*0660*/  VOTEU.ALL UP0, P0 ;  /* 0x00000000003f7886 */ /* 0x000fe20000000000 */
[----:B-----5:R-:W-:Y:S01]  /*0670*/  @!UP1 ULEA UR9, UR10, UR9, 0x18 ;  /* 0x000000090a099291 */ /* 0x020fe2000f8ec03f */
[----:B------:R-:W-:Y:S02]  /*0680*/  VOTEU.ALL UP1, P0 ;  /* 0x00000000003f7886 */ /* 0x000fe40000020000 */
[----:B------:R-:W-:Y:S01]  /*0690*/  ULDC.64 UR10, c[0x0][0x598] ;  /* 0x00016600000a7ab9 */ /* 0x000fe20000000a00 */
[----:B------:R-:W-:Y:S01]  /*06a0*/  ISETP.NE.AND P0, PT, R0, 0x3, PT ;  /* 0x000000030000780c */ /* 0x000fe20003f05270 */
[----:B------:R-:W0:Y:S02]  /*06b0*/  FENCE.VIEW.ASYNC.S ;  /* 0x00000000000073c6 */ /* 0x000e240000000000 */
[----:B0-----:R0:W1:Y:S01]  /*06c0*/  @!UP0 SYNCS.EXCH.64 URZ, [UR8+0xe0], UR4 ;  /* 0x0000e004083f85b2 */ /* 0x0010620008000100 */
[----:B------:R-:W-:-:S02]  /*06d0*/  ISETP.NE.U32.AND P1, PT, RZ, UR10, PT ;  /* 0x0000000aff007c0c */ /* 0x000fc4000bf25070 */
[----:B------:R-:W-:Y:S02]  /*06e0*/  ISETP.EQ.OR P0, PT, R0, RZ, !P0 ;  /* 0x000000ff0000720c */ /* 0x000fe40004702670 */
[----:B------:R-:W-:Y:S02]  /*06f0*/  ISETP.NE.AND.EX P1, PT, RZ, UR11, PT, P1 ;  /* 0x0000000bff007c0c */ /* 0x000fe4000bf25310 */
[----:B------:R-:W-:-:S04]  /*0700*/  ISETP.EQ.AND P0, PT, R8, RZ, P0 ;  /* 0x000000ff0800720c */ /* 0x000fc80000702270 */
[----:B------:R-:W-:-:S04]  /*0710*/  SEL R16, RZ, 0x1, !P0 ;  /* 0x00000001ff107807 */ /* 0x000fc80004000000 */
[----:B------:R-:W-:Y:S01]  /*0720*/  SEL R16, R16, 0x2, P3 ;  /* 0x0000000210107807 */ /* 0x000fe20001800000 */
[----:B------:R0:W1:Y:S01]  /*0730*/  @!UP1 SYNCS.EXCH.64 URZ, [UR8+0xe8], UR4 ;  /* 0x0000e804083f95b2 */ /* 0x0000620008000100 */
[----:B------:R-:W-:Y:S01]  /*0740*/  NOP ;  /* 0x0000000000007918 */ /* 0x000fe20000000000 */
[----:B------:R0:W1:Y:S01]  /*0750*/  @!UP2 SYNCS.EXCH.64 URZ, [UR9+0xc0], UR6 ;  /* 0x0000c006093fa5b2 */ /* 0x0000620008000100 */
[----:B------:R0:W1:Y:S01]  /*0760*/  @!UP3 SYNCS.EXCH.64 URZ, [UR9+0xc8], UR6 ;  /* 0x0000c806093fb5b2 */ /* 0x0000620008000100 */
[----:B------:R0:W1:Y:S01]  /*0770*/  @!UP4 SYNCS.EXCH.64 URZ, [UR9+0xd0], UR6 ;  /* 0x0000d006093fc5b2 */ /* 0x0000620008000100 */
[----:B------:R0:W1:Y:S01]  /*0780*/  @!UP5 SYNCS.EXCH.64 URZ, [UR9+0xd8], UR6 ;  /* 0x0000d806093fd5b2 */ /* 0x0000620008000100 */
[----:B------:R-:W-:Y:S01]  /*0790*/  NOP ;  /* 0x0000000000007918 */ /* 0x000fe20000000000 */
[----:B-1234-:R-:W-:Y:S06]  /*07a0*/  BAR.SYNC.DEFER_BLOCKING 0x0 ;  /* 0x0000000000007b1d */ /* 0x01efec0000010000 */
[----:B0-----:R-:W-:Y:S05]  /*07b0*/  @!P1 BRA `(.L_x_4) ;  /* 0x00000000001c9947 */ /* 0x001fea0003800000 */
[----:B------:R-:W0:Y:S02]  /*07c0*/  LDC.64 R6, c[0x0][0x598] ;  /* 0x00016600ff067b82 */ /* 0x000e240000000a00 */
[----:B0-----:R-:W2:Y:S02]  /*07d0*/  LDG.E.64 R6, desc[UR36][R6.64] ;  /* 0x0000002406067981 */ /* 0x001ea4000c1e1b00 */
[----:B--2---:R-:W-:-:S04]  /*07e0*/  ISETP.NE.U32.AND P0, PT, R6, RZ, PT ;  /* 0x000000ff0600720c */ /* 0x004fc80003f05070 */
[----:B------:R-:W-:-:S13]  /*07f0*/  ISETP.NE.AND.EX P0, PT, R7, RZ, PT, P0 ;  /* 0x000000ff0700720c */ /* 0x000fda0003f05300 */
[----:B------:R-:W-:Y:S05]  /*0800*/  @!P0 BRA `(.L_x_4) ;  /* 0x0000000000088947 */ /* 0x000fea0003800000 */
[----:B------:R1:W5:Y:S01]  /*0810*/  LD.E R153, desc[UR36][R6.64] ;  /* 0x0000002406997980 */ /* 0x000362000c101900 */
[----:B------:R-:W-:Y:S05]  /*0820*/  BRA `(.L_x_5) ;  /* 0x0000000000247947 */ /* 0x000fea0003800000 */
.L_x_4:
[----:B------:R-:W-:Y:S02]  /*0830*/  ULDC.64 UR4, c[0x0][0x588] ;  /* 0x0001620000047ab9 */ /* 0x000fe40000000a00 */
[----:B------:R-:W-:-:S04]  /*0840*/  ISETP.NE.U32.AND P0, PT, RZ, UR4, PT ;  /* 0x00000004ff007c0c */ /* 0x000fc8000bf05070 */
[----:B------:R-:W-:-:S13]  /*0850*/  ISETP.NE.AND.EX P0, PT, RZ, UR5, PT, P0 ;  /* 0x00000005ff007c0c */ /* 0x000fda000bf05300 */
[----:B------:R-:W-:Y:S05]  /*0860*/  @!P0 BRA `(.L_x_6) ;  /* 0x00000000000c8947 */ /* 0x000fea0003800000 */
[----:B------:R-:W0:Y:S02]  /*0870*/  LDC.64 R6, c[0x0][0x588] ;  /* 0x00016200ff067b82 */ /* 0x000e240000000a00 */
[----:B0-----:R0:W5:Y:S01]  /*0880*/  LDG.E R153, desc[UR36][R6.64] ;  /* 0x0000002406997981 */ /* 0x001162000c1e1900 */
[----:B------:R-:W-:Y:S05]  /*0890*/  BRA `(.L_x_5) ;  /* 0x0000000000087947 */ /* 0x000fea0003800000 */
.L_x_6:
[----:B------:R-:W-:Y:S02]  /*08a0*/  ULDC UR4, c[0x0][0x580] ;  /* 0x0001600000047ab9 */ /* 0x000fe40000000800 */
[----:B------:R-:W-:-:S07]  /*08b0*/  IMAD.U32 R153, RZ, RZ, UR4 ;  /* 0x00000004ff997e24 */ /* 0x000fce000f8e00ff */
.L_x_5:
[----:B------:R-:W-:Y:S02]  /*08c0*/  ULDC.64 UR4, c[0x0][0x5a0] ;  /* 0x0001680000047ab9 */ /* 0x000fe40000000a00 */
[----:B------:R-:W-:-:S04]  /*08d0*/  ISETP.NE.U32.AND P0, PT, RZ, UR4, PT ;  /* 0x00000004ff007c0c */ /* 0x000fc8000bf05070 */
[----:B------:R-:W-:-:S13]  /*08e0*/  ISETP.NE.AND.EX P0, PT, RZ, UR5, PT, P0 ;  /* 0x00000005ff007c0c */ /* 0x000fda000bf05300 */
[----:B------:R-:W-:Y:S05]  /*08f0*/  @!P0 BRA `(.L_x_7) ;  /* 0x00000000001c8947 */ /* 0x000fea0003800000 */
[----:B01----:R-:W0:Y:S02]  /*0900*/  LDC.64 R6, c[0x0][0x5a0] ;  /* 0x00016800ff067b82 */ /* 0x003e240000000a00 */
[----:B0-----:R-:W2:Y:S02]  /*0910*/  LDG.E.64 R6, desc[UR36][R6.64] ;  /* 0x0000002406067981 */ /* 0x001ea4000c1e1b00 */
[----:B--2---:R-:W-:-:S04]  /*0920*/  ISETP.NE.U32.AND P0, PT, R6, RZ, PT ;  /* 0x000000ff0600720c */ /* 0x004fc80003f05070 */
[----:B------:R-:W-:-:S13]  /*0930*/  ISETP.NE.AND.EX P0, PT, R7, RZ, PT, P0 ;  /* 0x000000ff0700720c */ /* 0x000fda0003f05300 */
[----:B------:R-:W-:Y:S05]  /*0940*/  @!P0 BRA `(.L_x_7) ;  /* 0x0000000000088947 */ /* 0x000fea0003800000 */
[----:B------:R3:W5:Y:S01]  /*0950*/  LD.E R152, desc[UR36][R6.64] ;  /* 0x0000002406987980 */ /* 0x000762000c101900 */
[----:B------:R-:W-:Y:S05]  /*0960*/  BRA `(.L_x_8) ;  /* 0x0000000000247947 */ /* 0x000fea0003800000 */
.L_x_7:
[----:B------:R-:W-:Y:S02]  /*0970*/  ULDC.64 UR4, c[0x0][0x590] ;  /* 0x0001640000047ab9 */ /* 0x000fe40000000a00 */
[----:B------:R-:W-:-:S04]  /*0980*/  ISETP.NE.U32.AND P0, PT, RZ, UR4, PT ;  /* 0x00000004ff007c0c */ /* 0x000fc8000bf05070 */
[----:B------:R-:W-:-:S13]  /*0990*/  ISETP.NE.AND.EX P0, PT, RZ, UR5, PT, P0 ;  /* 0x00000005ff007c0c */ /* 0x000fda000bf05300 */
[----:B------:R-:W-:Y:S05]  /*09a0*/  @!P0 BRA `(.L_x_9) ;  /* 0x00000000000c8947 */ /* 0x000fea0003800000 */
[----:B01----:R-:W0:Y:S02]  /*09b0*/  LDC.64 R6, c[0x0][0x590] ;  /* 0x00016400ff067b82 */ /* 0x003e240000000a00 */
[----:B0-----:R2:W5:Y:S01]  /*09c0*/  LDG.E R152, desc[UR36][R6.64] ;  /* 0x0000002406987981 */ /* 0x001562000c1e1900 */
[----:B------:R-:W-:Y:S05]  /*09d0*/  BRA `(.L_x_8) ;  /* 0x0000000000087947 */ /* 0x000fea0003800000 */
.L_x_9:
[----:B------:R-:W-:Y:S02]  /*09e0*/  ULDC UR4, c[0x0][0x584] ;  /* 0x0001610000047ab9 */ /* 0x000fe40000000800 */
[----:B------:R-:W-:-:S07]  /*09f0*/  IMAD.U32 R152, RZ, RZ, UR4 ;  /* 0x00000004ff987e24 */ /* 0x000fce000f8e00ff */
.L_x_8:
[----:B------:R-:W4:Y:S01]  /*0a00*/  LDC R2, c[0x0][0x65c] ;  /* 0x00019700ff027b82 */ /* 0x000f220000000800 */
[----:B------:R-:W4:Y:S01]  /*0a10*/  S2R R14, SR_CTAID.Y ;  /* 0x00000000000e7919 */ /* 0x000f220000002600 */
[----:B------:R-:W-:Y:S01]  /*0a20*/  ULDC UR6, c[0x0][0x28c] ;  /* 0x0000a30000067ab9 */ /* 0x000fe20000000800 */
[----:B------:R-:W-:Y:S01]  /*0a30*/  ISETP.NE.AND P0, PT, R8, 0x2, PT ;  /* 0x000000020800780c */ /* 0x000fe20003f05270 */
[----:B------:R-:W-:Y:S01]  /*0a40*/  UIADD3 UR6, UR6, 0x1f, URZ ;  /* 0x0000001f06067890 */ /* 0x000fe2000fffe03f */
[----:B0123--:R-:W0:Y:S01]  /*0a50*/  S2R R6, SR_CTAID.X ;  /* 0x0000000000067919 */ /* 0x00fe220000002500 */
[----:B------:R-:W-:Y:S01]  /*0a60*/  IMAD.MOV.U32 R7, RZ, RZ, RZ ;  /* 0x000000ffff077224 */ /* 0x000fe200078e00ff */
[----:B------:R-:W-:Y:S01]  /*0a70*/  UMOV UR39, URZ ;  /* 0x0000003f00277c82 */ /* 0x000fe20008000000 */
[----:B------:R-:W-:Y:S01]  /*0a80*/  USHF.R.S32.HI UR7, URZ, 0x1f, UR6 ;  /* 0x0000001f3f077899 */ /* 0x000fe20008011406 */
[----:B------:R-:W-:Y:S01]  /*0a90*/  UMOV UR38, URZ ;  /* 0x0000003f00267c82 */ /* 0x000fe20008000000 */
[----:B------:R-:W-:-:S02]  /*0aa0*/  ULDC.64 UR8, c[0x0][0x650] ;  /* 0x0001940000087ab9 */ /* 0x000fc40000000a00 */
[----:B------:R-:W-:-:S04]  /*0ab0*/  ULEA.HI UR7, UR7, UR6, URZ, 0x5 ;  /* 0x0000000607077291 */ /* 0x000fc8000f8f283f */
[----:B------:R-:W-:Y:S01]  /*0ac0*/  USHF.R.S32.HI UR40, URZ, 0x5, UR7 ;  /* 0x000000053f287899 */ /* 0x000fe20008011407 */
[----:B----4-:R-:W-:-:S13]  /*0ad0*/  ISETP.NE.AND P1, PT, R2, 0x1, PT ;  /* 0x000000010200780c */ /* 0x010fda0003f25270 */
[----:B------:R-:W0:Y:S01]  /*0ae0*/  @P1 LDC R19, c[0x0][0x10] ;  /* 0x00000400ff131b82 */ /* 0x000e220000000800 */
[----:B------:R-:W-:Y:S02]  /*0af0*/  @P1 IMAD.MOV.U32 R8, RZ, RZ, R14 ;  /* 0x000000ffff081224 */ /* 0x000fe400078e000e */
[----:B------:R-:W-:Y:S02]  /*0b00*/  @P1 IMAD.MOV.U32 R9, RZ, RZ, RZ ;  /* 0x000000ffff091224 */ /* 0x000fe400078e00ff */
[----:B------:R-:W-:-:S03]  /*0b10*/  @P1 IMAD.MOV.U32 R17, RZ, RZ, RZ ;  /* 0x000000ffff111224 */ /* 0x000fc600078e00ff */
[----:B------:R-:W1:Y:S01]  /*0b20*/  @!P1 LDC R11, c[0x0][0xc] ;  /* 0x00000300ff0b9b82 */ /* 0x000e620000000800 */
[----:B------:R-:W-:Y:S01]  /*0b30*/  ULDC UR4, c[0x0][0xc] ;  /* 0x0000030000047ab9 */ /* 0x000fe20000000800 */
[----:B------:R-:W-:Y:S02]  /*0b40*/  ULDC UR5, c[0x0][0x10] ;  /* 0x0000040000057ab9 */ /* 0x000fe40000000800 */
[----:B------:R-:W-:-:S04]  /*0b50*/  UIMAD.WIDE.U32 UR4, UR4, UR5, URZ ;  /* 0x00000005040472a5 */ /* 0x000fc8000f8e003f */
[----:B------:R-:W2:Y:S01]  /*0b60*/  LDC R2, c[0x0][0x14] ;  /* 0x00000500ff027b82 */ /* 0x000ea20000000800 */
[----:B0-----:R-:W-:-:S04]  /*0b70*/  @P1 IMAD.WIDE.U32 R18, R6, R19, R8 ;  /* 0x0000001306121225 */ /* 0x001fc800078e0008 */
[----:B------:R-:W-:Y:S02]  /*0b80*/  @P1 IMAD.IADD R17, R19, 0x1, R17 ;  /* 0x0000000113111824 */ /* 0x000fe400078e0211 */
[----:B-1----:R-:W-:-:S04]  /*0b90*/  @!P1 IMAD.WIDE.U32 R8, R11, R14, R6 ;  /* 0x0000000e0b089225 */ /* 0x002fc800078e0006 */
[----:B------:R-:W-:Y:S02]  /*0ba0*/  @!P1 IMAD.MOV.U32 R18, RZ, RZ, R8 ;  /* 0x000000ffff129224 */ /* 0x000fe400078e0008 */
[----:B------:R-:W-:Y:S02]  /*0bb0*/  @!P1 IMAD.MOV.U32 R17, RZ, RZ, R9 ;  /* 0x000000ffff119224 */ /* 0x000fe400078e0009 */
[----:B--2---:R-:W-:-:S04]  /*0bc0*/  IMAD.WIDE.U32 R12, R2, UR4, RZ ;  /* 0x00000004020c7c25 */ /* 0x004fc8000f8e00ff */
[----:B------:R-:W-:Y:S01]  /*0bd0*/  IMAD R23, R2, UR5, RZ ;  /* 0x0000000502177c24 */ /* 0x000fe2000f8e02ff */
[----:B------:R0:W-:Y:S03]  /*0be0*/  STL.64 [R1], R12 ;  /* 0x0000000c01007387 */ /* 0x0001e60000100a00 */
[----:B------:R-:W-:Y:S01]  /*0bf0*/  IMAD.IADD R23, R13, 0x1, R23 ;  /* 0x000000010d177824 */ /* 0x000fe200078e0217 */
[----:B------:R-:W-:Y:S06]  /*0c00*/  @P0 BRA `(.L_x_10) ;  /* 0x0000000000200947 */ /* 0x000fec0003800000 */
[----:B------:R-:W-:Y:S01]  /*0c10*/  UISETP.GE.U32.AND UP0, UPT, UR40, 0xb, UPT ;  /* 0x0000000b2800788c */ /* 0x000fe2000bf06070 */
[----:B------:R-:W-:Y:S01]  /*0c20*/  IADD3 R18, P0, R18, R12, RZ ;  /* 0x0000000c12127210 */ /* 0x000fe20007f1e0ff */
[----:B------:R-:W-:Y:S01]  /*0c30*/  UIMAD.WIDE.U32 UR4, UR40, -0x45d1745d, URZ ;  /* 0xba2e8ba3280478a5 */ /* 0x000fe2000f8e003f */
[----:B------:R-:W-:-:S03]  /*0c40*/  UMOV UR38, URZ ;  /* 0x0000003f00267c82 */ /* 0x000fc60008000000 */
[----:B------:R-:W-:Y:S01]  /*0c50*/  USHF.R.U32.HI UR4, URZ, 0x3, UR5 ;  /* 0x000000033f047899 */ /* 0x000fe20008011605 */
[----:B------:R-:W-:-:S03]  /*0c60*/  IMAD.X R17, R23, 0x1, R17, P0 ;  /* 0x0000000117117824 */ /* 0x000fc600000e0611 */
[----:B------:R-:W-:Y:S02]  /*0c70*/  UIMAD UR39, UR4, -0xb, UR40 ;  /* 0xfffffff5042778a4 */ /* 0x000fe4000f8e0228 */
[----:B------:R-:W-:-:S12]  /*0c80*/  @UP0 ULOP3.LUT UR38, UR4, 0x1, URZ, 0xc0, !UPT ;  /* 0x0000000104260892 */ /* 0x000fd8000f8ec03f */
.L_x_10:
[----:B------:R-:W-:Y:S01]  /*0c90*/  ISETP.GE.U32.AND P0, PT, R18, UR8, PT ;  /* 0x0000000812007c0c */ /* 0x000fe2000bf06070 */
[----:B------:R-:W-:Y:S01]  /*0ca0*/  IMAD.MOV.U32 R19, RZ, RZ, -0x1 ;  /* 0xffffffffff137424 */ /* 0x000fe200078e00ff */
[----:B------:R-:W-:Y:S01]  /*0cb0*/  PRMT R8, RZ, 0x7610, R8 ;  /* 0x00007610ff087816 */ /* 0x000fe20000000008 */
[----:B------:R-:W-:Y:S01]  /*0cc0*/  IMAD.MOV.U32 R22, RZ, RZ, -0x1 ;  /* 0xffffffffff167424 */ /* 0x000fe200078e00ff */
[----:B------:R-:W-:Y:S01]  /*0cd0*/  ISETP.GE.U32.AND.EX P0, PT, R17, UR9, PT, P0 ;  /* 0x0000000911007c0c */ /* 0x000fe2000bf06100 */
[----:B------:R-:W-:-:S12]  /*0ce0*/  IMAD.MOV.U32 R2, RZ, RZ, -0x1 ;  /* 0xffffffffff027424 */ /* 0x000fd800078e00ff */
[----:B------:R-:W-:Y:S05]  /*0cf0*/  @P0 BRA `(.L_x_11) ;  /* 0x00000004005c0947 */ /* 0x000fea0003800000 */
[----:B------:R-:W1:Y:S01]  /*0d00*/  LDC.64 R20, c[0x0][0x628] ;  /* 0x00018a00ff147b82 */ /* 0x000e620000000a00 */
[----:B------:R-:W-:Y:S02]  /*0d10*/  IMAD.MOV.U32 R8, RZ, RZ, R18 ;  /* 0x000000ffff087224 */ /* 0x000fe400078e0012 */
[----:B------:R-:W-:-:S05]  /*0d20*/  IMAD.MOV.U32 R9, RZ, RZ, R17 ;  /* 0x000000ffff097224 */ /* 0x000fca00078e0011 */
[----:B------:R-:W2:Y:S08]  /*0d30*/  LDC R2, c[0x0][0x630] ;  /* 0x00018c00ff027b82 */ /* 0x000eb00000000800 */
[----:B------:R-:W3:Y:S01]  /*0d40*/  LDC.64 R24, c[0x0][0x620] ;  /* 0x00018800ff187b82 */ /* 0x000ee20000000a00 */
[----:B-1----:R-:W-:-:S04]  /*0d50*/  ISETP.NE.U32.AND P0, PT, R20, RZ, PT ;  /* 0x000000ff1400720c */ /* 0x002fc80003f05070 */
[----:B------:R-:W-:-:S13]  /*0d60*/  ISETP.NE.AND.EX P0, PT, R21, RZ, PT, P0 ;  /* 0x000000ff1500720c */ /* 0x000fda0003f05300 */
[----:B--23--:R-:W-:Y:S05]  /*0d70*/  @!P0 BRA `(.L_x_12) ;  /* 0x0000000000288947 */ /* 0x00cfea0003800000 */
[----:B0-----:R-:W0:Y:S02]  /*0d80*/  LDC R13, c[0x0][0x634] ;  /* 0x00018d00ff0d7b82 */ /* 0x001e240000000800 */
[----:B0-----:R-:W-:-:S05]  /*0d90*/  IADD3 R13, P0, R18, R13, RZ ;  /* 0x0000000d120d7210 */ /* 0x001fca0007f1e0ff */
[----:B------:R-:W-:-:S04]  /*0da0*/  IMAD.X R15, RZ, RZ, R17, P0 ;  /* 0x000000ffff0f7224 */ /* 0x000fc800000e0611 */
[----:B------:R-:W-:-:S04]  /*0db0*/  IMAD.WIDE.U32 R8, R15, R20, RZ ;  /* 0x000000140f087225 */ /* 0x000fc800078e00ff */
[----:B------:R-:W-:-:S04]  /*0dc0*/  IMAD.WIDE.U32 R10, P0, R13, R21, R8 ;  /* 0x000000150d0a7225 */ /* 0x000fc80007800008 */
[----:B------:R-:W-:-:S04]  /*0dd0*/  IMAD.WIDE.U32 R8, R13, R20, RZ ;  /* 0x000000140d087225 */ /* 0x000fc800078e00ff */
[----:B------:R-:W-:Y:S01]  /*0de0*/  IMAD.X R13, RZ, RZ, RZ, P0 ;  /* 0x000000ffff0d7224 */ /* 0x000fe200000e06ff */
[----:B------:R-:W-:Y:S01]  /*0df0*/  IADD3 RZ, P0, R9, R10, RZ ;  /* 0x0000000a09ff7210 */ /* 0x000fe20007f1e0ff */
[----:B------:R-:W-:-:S04]  /*0e00*/  IMAD.MOV.U32 R12, RZ, RZ, R11 ;  /* 0x000000ffff0c7224 */ /* 0x000fc800078e000b */
[----:B------:R-:W-:-:S08]  /*0e10*/  IMAD.WIDE.U32.X R8, R15, R21, R12, P0 ;  /* 0x000000150f087225 */ /* 0x000fd000000e040c */
.L_x_12:
[-CC-:B------:R-:W-:Y:S01]  /*0e20*/  SHF.R.U64 R31, R8, R2.reuse, R9.reuse ;  /* 0x00000002081f7219 */ /* 0x180fe20000001209 */
[----:B0-----:R-:W0:Y:S01]  /*0e30*/  LDC R12, c[0x0][0x618] ;  /* 0x00018600ff0c7b82 */ /* 0x001e220000000800 */
[----:B------:R-:W-:Y:S01]  /*0e40*/  SHF.R.U32.HI R7, RZ, R2, R9 ;  /* 0x00000002ff077219 */ /* 0x000fe20000011609 */
[----:B------:R-:W-:Y:S01]  /*0e50*/  ULDC UR4, c[0x0][0x150] ;  /* 0x0000540000047ab9 */ /* 0x000fe20000000800 */
[----:B------:R-:W-:Y:S01]  /*0e60*/  IADD3 R11, P0, RZ, -R31, RZ ;  /* 0x8000001fff0b7210 */ /* 0x000fe20007f1e0ff */
[----:B------:R-:W-:Y:S01]  /*0e70*/  IMAD.MOV.U32 R19, RZ, RZ, R17 ;  /* 0x000000ffff137224 */ /* 0x000fe200078e0011 */
[----:B------:R-:W-:-:S03]  /*0e80*/  I2FP.F32.U32 R2, R6 ;  /* 0x0000000600027245 */ /* 0x000fc60000201000 */
[----:B------:R-:W1:Y:S01]  /*0e90*/  LDC.64 R26, c[0x0][0x640] ;  /* 0x00019000ff1a7b82 */ /* 0x000e620000000a00 */
[----:B------:R-:W-:Y:S02]  /*0ea0*/  IMAD.X R13, RZ, RZ, ~R7, P0 ;  /* 0x000000ffff0d7224 */ /* 0x000fe400000e0e07 */
[----:B------:R-:W-:Y:S01]  /*0eb0*/  FMUL R2, R2, UR4 ;  /* 0x0000000402027c20 */ /* 0x000fe20008400000 */
[----:B------:R-:W-:Y:S01]  /*0ec0*/  IMAD.WIDE.U32 R8, R11, R24, R18 ;  /* 0x000000180b087225 */ /* 0x000fe200078e0012 */
[----:B------:R-:W-:-:S03]  /*0ed0*/  ULDC UR4, c[0x0][0x154] ;  /* 0x0000550000047ab9 */ /* 0x000fc60000000800 */
[----:B------:R-:W-:Y:S01]  /*0ee0*/  IMAD R10, R13, R24, RZ ;  /* 0x000000180d0a7224 */ /* 0x000fe200078e02ff */
[----:B------:R-:W2:Y:S01]  /*0ef0*/  LDC R7, c[0x0][0x144] ;  /* 0x00005100ff077b82 */ /* 0x000ea20000000800 */
[----:B------:R-:W3:Y:S02]  /*0f00*/  F2I.U32.TRUNC.NTZ R2, R2 ;  /* 0x0000000200027305 */ /* 0x000ee4000020f000 */
[----:B------:R-:W-:-:S04]  /*0f10*/  IMAD R11, R11, R25, R10 ;  /* 0x000000190b0b7224 */ /* 0x000fc800078e020a */
[----:B------:R-:W-:Y:S01]  /*0f20*/  IMAD.IADD R9, R9, 0x1, R11 ;  /* 0x0000000109097824 */ /* 0x000fe200078e020b */
[----:B------:R-:W4:Y:S01]  /*0f30*/  LDC R22, c[0x0][0x608] ;  /* 0x00018200ff167b82 */ /* 0x000f220000000800 */
[----:B------:R-:W-:-:S03]  /*0f40*/  IMAD.MOV.U32 R11, RZ, RZ, -0x1 ;  /* 0xffffffffff0b7424 */ /* 0x000fc600078e00ff */
[--C-:B0-----:R-:W-:Y:S02]  /*0f50*/  SHF.R.U64 R20, R8, R12, R9.reuse ;  /* 0x0000000c08147219 */ /* 0x101fe40000001209 */
[----:B------:R-:W-:Y:S02]  /*0f60*/  I2FP.F32.U32 R8, R14 ;  /* 0x0000000e00087245 */ /* 0x000fe40000201000 */
[----:B------:R-:W0:Y:S01]  /*0f70*/  LDC R24, c[0x0][0x658] ;  /* 0x00019600ff187b82 */ /* 0x000e220000000800 */
[----:B-1----:R-:W-:Y:S01]  /*0f80*/  ISETP.NE.U32.AND P0, PT, R26, RZ, PT ;  /* 0x000000ff1a00720c */ /* 0x002fe20003f05070 */
[----:B---3--:R-:W-:Y:S02]  /*0f90*/  IMAD.MOV R10, RZ, RZ, -R2 ;  /* 0x000000ffff0a7224 */ /* 0x008fe400078e0a02 */
[----:B------:R-:W-:Y:S01]  /*0fa0*/  FMUL R8, R8, UR4 ;  /* 0x0000000408087c20 */ /* 0x000fe20008400000 */
[----:B------:R-:W-:Y:S02]  /*0fb0*/  SHF.R.U32.HI R9, RZ, R12, R9 ;  /* 0x0000000cff097219 */ /* 0x000fe40000011609 */
[----:B------:R-:W-:Y:S01]  /*0fc0*/  ISETP.NE.AND.EX P0, PT, R27, RZ, PT, P0 ;  /* 0x000000ff1b00720c */ /* 0x000fe20003f05300 */
[----:B------:R1:W3:Y:S01]  /*0fd0*/  F2I.U32.TRUNC.NTZ R15, R8 ;  /* 0x00000008000f7305 */ /* 0x0002e2000020f000 */
[----:B------:R-:W1:Y:S01]  /*0fe0*/  LDC R19, c[0x0][0x148] ;  /* 0x00005200ff137b82 */ /* 0x000e620000000800 */
[----:B--2---:R-:W-:-:S07]  /*0ff0*/  IMAD R2, R7, R10, R6 ;  /* 0x0000000a07027224 */ /* 0x004fce00078e0206 */
[----:B------:R-:W2:Y:S01]  /*1000*/  LDC R25, c[0x0][0x600] ;  /* 0x00018000ff197b82 */ /* 0x000ea20000000800 */
[-CC-:B----4-:R-:W-:Y:S02]  /*1010*/  SHF.R.U64 R32, R20, R22.reuse, R9.reuse ;  /* 0x0000001614207219 */ /* 0x190fe40000001209 */
[----:B------:R-:W-:Y:S01]  /*1020*/  SHF.R.U32.HI R7, RZ, R22, R9 ;  /* 0x00000016ff077219 */ /* 0x000fe20000011609 */
[----:B------:R-:W-:-:S04]  /*1030*/  IMAD.MOV.U32 R9, RZ, RZ, 0x1 ;  /* 0x00000001ff097424 */ /* 0x000fc800078e00ff */
[----:B------:R-:W4:Y:S01]  /*1040*/  LDC R28, c[0x0][0x648] ;  /* 0x00019200ff1c7b82 */ /* 0x000f220000000800 */
[-C--:B0-----:R-:W-:Y:S02]  /*1050*/  SHF.L.U32 R6, R11, R24.reuse, RZ ;  /* 0x000000180b067219 */ /* 0x081fe400000006ff */
[--C-:B------:R-:W-:Y:S02]  /*1060*/  SHF.R.U64 R22, R32, R24, R7.reuse ;  /* 0x0000001820167219 */ /* 0x100fe40000001207 */
[----:B------:R-:W-:Y:S02]  /*1070*/  LOP3.LUT R13, RZ, R6, RZ, 0x33, !PT ;  /* 0x00000006ff0d7212 */ /* 0x000fe400078e33ff */
[-C--:B------:R-:W-:Y:S01]  /*1080*/  SHF.R.U32.HI R7, RZ, R24.reuse, R7 ;  /* 0x00000018ff077219 */ /* 0x080fe20000011607 */
[----:B------:R-:W0:Y:S01]  /*1090*/  LDC R29, c[0x0][0x638] ;  /* 0x00018e00ff1d7b82 */ /* 0x000e220000000800 */
[----:B------:R-:W-:Y:S01]  /*10a0*/  SHF.L.U32 R12, R9, R24, RZ ;  /* 0x00000018090c7219 */ /* 0x000fe200000006ff */
[----:B------:R-:W-:-:S06]  /*10b0*/  IMAD.MOV.U32 R6, RZ, RZ, R22 ;  /* 0x000000ffff067224 */ /* 0x000fcc00078e0016 */
[----:B------:R-:W0:Y:S01]  /*10c0*/  LDC R30, c[0x0][0x610] ;  /* 0x00018400ff1e7b82 */ /* 0x000e220000000800 */
[----:B-1-3--:R-:W-:Y:S05]  /*10d0*/  @!P0 BRA `(.L_x_13) ;  /* 0x0000000000288947 */ /* 0x00afea0003800000 */
[----:B------:R-:W1:Y:S02]  /*10e0*/  LDC R11, c[0x0][0x64c] ;  /* 0x00019300ff0b7b82 */ /* 0x000e640000000800 */
[----:B-1----:R-:W-:-:S05]  /*10f0*/  IADD3 R11, P0, R22, R11, RZ ;  /* 0x0000000b160b7210 */ /* 0x002fca0007f1e0ff */
        /* <DEDUP_REMOVED lines=8> */
.L_x_13:
[----:B----4-:R-:W-:Y:S01]  /*1180*/  SHF.R.U64 R6, R6, R28, R7 ;  /* 0x0000001c06067219 */ /* 0x010fe20000001207 */
[----:B--2---:R-:W-:Y:S01]  /*1190*/  VIADD R7, R25, 0xffffffff ;  /* 0xffffffff19077836 */ /* 0x004fe20000000000 */
[----:B------:R-:W-:Y:S01]  /*11a0*/  LOP3.LUT R13, R32, R13, RZ, 0xc0, !PT ;  /* 0x0000000d200d7212 */ /* 0x000fe200078ec0ff */
[----:B------:R-:W-:Y:S02]  /*11b0*/  IMAD.MOV R15, RZ, RZ, -R15 ;  /* 0x000000ffff0f7224 */ /* 0x000fe400078e0a0f */
[----:B------:R-:W-:Y:S01]  /*11c0*/  IMAD.MOV R8, RZ, RZ, -R6 ;  /* 0x000000ffff087224 */ /* 0x000fe200078e0a06 */
[----:B------:R-:W-:Y:S01]  /*11d0*/  LOP3.LUT R7, R20, R7, RZ, 0xc0, !PT ;  /* 0x0000000714077212 */ /* 0x000fe200078ec0ff */
[----:B------:R-:W-:Y:S02]  /*11e0*/  IMAD R13, R12, R6, R13 ;  /* 0x000000060c0d7224 */ /* 0x000fe400078e020d */
[----:B------:R-:W-:Y:S02]  /*11f0*/  @P1 IMAD R2, R19, R15, R14 ;  /* 0x0000000f13021224 */ /* 0x000fe400078e020e */
[----:B0-----:R-:W-:-:S02]  /*1200*/  IMAD R6, R8, R29, R22 ;  /* 0x0000001d08067224 */ /* 0x001fc400078e0216 */
[----:B------:R-:W-:Y:S02]  /*1210*/  IMAD R2, R13, R30, R2 ;  /* 0x0000001e0d027224 */ /* 0x000fe400078e0202 */
[----:B------:R-:W-:Y:S02]  /*1220*/  IMAD R19, R6, R25, R7 ;  /* 0x0000001906137224 */ /* 0x000fe400078e0207 */
[----:B------:R-:W-:-:S03]  /*1230*/  IMAD.MOV.U32 R8, RZ, RZ, 0x1 ;  /* 0x00000001ff087424 */ /* 0x000fc600078e00ff */
[----:B------:R-:W-:Y:S02]  /*1240*/  SEL R22, R19, R2, !P1 ;  /* 0x0000000213167207 */ /* 0x000fe40004800000 */
[----:B------:R-:W-:Y:S01]  /*1250*/  SEL R19, R2, R19, !P1 ;  /* 0x0000001302137207 */ /* 0x000fe20004800000 */
[----:B------:R-:W-:-:S07]  /*1260*/  IMAD.MOV.U32 R2, RZ, RZ, R31 ;  /* 0x000000ffff027224 */ /* 0x000fce00078e001f */
.L_x_11:
[----:B------:R-:W-:Y:S05]  /*1270*/  @!P2 BRA `(.L_x_14) ;  /* 0x0000008c00f0a947 */ /* 0x000fea0003800000 */
[----:B------:R-:W-:-:S13]  /*1280*/  ISETP.GT.U32.AND P0, PT, R33, 0x1, PT ;  /* 0x000000012100780c */ /* 0x000fda0003f04070 */
[----:B------:R-:W-:Y:S05]  /*1290*/  @P0 EXIT ;  /* 0x000000000000094d */ /* 0x000fea0003800000 */
.L_x_15:
[----:B------:R-:W-:-:S08]  /*12a0*/  NOP ;  /* 0x0000000000007918 */ /* 0x000fd00000000000 */
[----:B------:R-:W1:Y:S02]  /*12b0*/  USETMAXREG.TRY_ALLOC.CTAPOOL UP0, 0xe8 ;  /* 0x000000e8000079c8 */ /* 0x000e640008000600 */
[----:B-1----:R-:W-:-:S13]  /*12c0*/  PLOP3.LUT P0, PT, PT, PT, UP0, 0x80, 0x0 ;  /* 0x000000000000781c */ /* 0x002fda0003f0f008 */
[----:B------:R-:W-:Y:S05]  /*12d0*/  @!P0 BRA `(.L_x_15) ;  /* 0xfffffffc00f08947 */ /* 0x000fea000383ffff */
[----:B------:R-:W-:-:S13]  /*12e0*/  LOP3.LUT P0, RZ, R8, 0xff, RZ, 0xc0, !PT ;  /* 0x000000ff08ff7812 */ /* 0x000fda000780c0ff */
[----:B------:R-:W-:Y:S05]  /*12f0*/  @!P0 EXIT ;  /* 0x000000000000894d */ /* 0x000fea0003800000 */
[----:B------:R-:W1:Y:S01]  /*1300*/  S2UR UR4, SR_CgaCtaId ;  /* 0x00000000000479c3 */ /* 0x000e620000008800 */
[----:B------:R-:W-:Y:S01]  /*1310*/  VIADD R6, R5, 0xffffffff ;  /* 0xffffffff05067836 */ /* 0x000fe20000000000 */
[----:B------:R-:W-:Y:S01]  /*1320*/  SHF.R.S32.HI R0, RZ, 0x1f, R3 ;  /* 0x0000001fff007819 */ /* 0x000fe20000011403 */
[----:B------:R-:W-:Y:S01]  /*1330*/  UMOV UR41, 0x400 ;  /* 0x0000040000297882 */ /* 0x000fe20000000000 */
[----:B------:R-:W-:Y:S01]  /*1340*/  UISETP.LT.AND UP0, UPT, UR40, 0x1, UPT ;  /* 0x000000012800788c */ /* 0x000fe2000bf01270 */
[----:B------:R-:W-:Y:S01]  /*1350*/  LOP3.LUT R172, R16, 0x1, RZ, 0xfc, !PT ;  /* 0x0000000110ac7812 */ /* 0x000fe200078efcff */
[----:B------:R-:W-:Y:S01]  /*1360*/  USHF.L.U32 UR44, UR40, 0x1, URZ ;  /* 0x00000001282c7899 */ /* 0x000fe2000800063f */
[----:B------:R-:W-:Y:S01]  /*1370*/  R2UR UR42, R6 ;  /* 0x00000000062a72ca */ /* 0x000fe200000e0000 */
[----:B------:R-:W-:Y:S01]  /*1380*/  USEL UR43, UR40, 0x1, UP0 ;  /* 0x00000001282b7887 */ /* 0x000fe20008000000 */
[CC--:B------:R-:W-:Y:S02]  /*1390*/  LEA.HI R4, R0.reuse, R3.reuse, RZ, 0x2 ;  /* 0x0000000300047211 */ /* 0x0c0fe400078f10ff */
[----:B------:R-:W-:Y:S01]  /*13a0*/  LEA.HI R0, R0, R3, RZ, 0x5 ;  /* 0x0000000300007211 */ /* 0x000fe200078f28ff */
[----:B------:R-:W-:Y:S01]  /*13b0*/  UIADD3 UR43, -UR43, UR40, URZ ;  /* 0x000000282b2b7290 */ /* 0x000fe2000fffe13f */
[----:B------:R-:W-:-:S02]  /*13c0*/  SHF.R.S32.HI R154, RZ, 0x2, R4 ;  /* 0x00000002ff9a7819 */ /* 0x000fc40000011404 */
[----:B------:R-:W-:Y:S02]  /*13d0*/  SHF.R.S32.HI R5, RZ, 0x1f, R4 ;  /* 0x0000001fff057819 */ /* 0x000fe40000011404 */
[----:B------:R-:W-:Y:S02]  /*13e0*/  LOP3.LUT R156, R4, 0xfffffffc, RZ, 0xc0, !PT ;  /* 0xfffffffc049c7812 */ /* 0x000fe400078ec0ff */
[----:B------:R-:W-:Y:S01]  /*13f0*/  LEA.HI R5, R5, R154, RZ, 0x3 ;  /* 0x0000009a05057211 */ /* 0x000fe200078f18ff */
[----:B------:R-:W-:Y:S01]  /*1400*/  USHF.L.U32 UR42, UR42, 0x3, URZ ;  /* 0x000000032a2a7899 */ /* 0x000fe2000800063f */
[----:B------:R-:W-:Y:S01]  /*1410*/  ISETP.NE.AND P0, PT, R6, RZ, PT ;  /* 0x000000ff0600720c */ /* 0x000fe20003f05270 */
[----:B------:R-:W-:Y:S01]  /*1420*/  IMAD.IADD R156, R3, 0x1, -R156 ;  /* 0x00000001039c7824 */ /* 0x000fe200078e0a9c */
[----:B------:R-:W-:Y:S01]  /*1430*/  LOP3.LUT R5, R5, 0xfffffff8, RZ, 0xc0, !PT ;  /* 0xfffffff805057812 */ /* 0x000fe200078ec0ff */
[----:B-1----:R-:W-:Y:S01]  /*1440*/  ULEA UR41, UR4, UR41, 0x18 ;  /* 0x0000002904297291 */ /* 0x002fe2000f8ec03f */
[----:B------:R-:W-:Y:S01]  /*1450*/  SEL R173, RZ, 0x1, P0 ;  /* 0x00000001ffad7807 */ /* 0x000fe20000000000 */
[----:B------:R-:W-:Y:S01]  /*1460*/  IMAD.U32 R158, RZ, RZ, UR42 ;  /* 0x0000002aff9e7e24 */ /* 0x000fe2000f8e00ff */
[----:B------:R-:W-:Y:S01]  /*1470*/  ULDC UR4, c[0x0][0x284] ;  /* 0x0000a10000047ab9 */ /* 0x000fe20000000800 */
[----:B------:R-:W-:Y:S01]  /*1480*/  IMAD.IADD R154, R154, 0x1, -R5 ;  /* 0x000000019a9a7824 */ /* 0x000fe200078e0a05 */
[----:B------:R-:W-:Y:S01]  /*1490*/  UIADD3 UR45, UR41, 0xc0, URZ ;  /* 0x000000c0292d7890 */ /* 0x000fe2000fffe03f */
[----:B------:R-:W-:-:S02]  /*14a0*/  SHF.R.S32.HI R5, RZ, 0x5, R0 ;  /* 0x00000005ff057819 */ /* 0x000fc40000011400 */
[C---:B------:R-:W-:Y:S02]  /*14b0*/  LOP3.LUT R160, R158.reuse, 0x8, RZ, 0xc0, !PT ;  /* 0x000000089ea07812 */ /* 0x040fe400078ec0ff */
[--C-:B------:R-:W-:Y:S01]  /*14c0*/  SHF.R.S32.HI R155, RZ, 0x1f, R154.reuse ;  /* 0x0000001fff9b7819 */ /* 0x100fe2000001149a */
[C-C-:B------:R-:W-:Y:S01]  /*14d0*/  IMAD R161, R5.reuse, -0x10, -R154.reuse ;  /* 0xfffffff005a17824 */ /* 0x140fe200078e0a9a */
[----:B------:R-:W-:Y:S01]  /*14e0*/  LOP3.LUT R158, R158, 0x8, RZ, 0xc, !PT ;  /* 0x000000089e9e7812 */ /* 0x000fe200078e0cff */
[----:B------:R-:W-:Y:S01]  /*14f0*/  IMAD.U32 R157, RZ, RZ, UR45 ;  /* 0x0000002dff9d7e24 */ /* 0x000fe2000f8e00ff */
[----:B------:R-:W-:Y:S01]  /*1500*/  LOP3.LUT R160, R160, 0x18, RZ, 0x3c, !PT ;  /* 0x00000018a0a07812 */ /* 0x000fe200078e3cff */
[----:B------:R-:W-:-:S04]  /*1510*/  IMAD.WIDE R154, R5, 0x10, R154 ;  /* 0x00000010059a7825 */ /* 0x000fc800078e029a */
[----:B------:R-:W-:Y:S02]  /*1520*/  VIADD R159, R157, UR42 ;  /* 0x0000002a9d9f7c36 */ /* 0x000fe40008000000 */
[----:B------:R-:W-:-:S07]  /*1530*/  VIADD R161, R161, UR4 ;  /* 0x00000004a1a17c36 */ /* 0x000fce0008000000 */
.L_x_291:
[----:B------:R-:W-:Y:S01]  /*1540*/  SHF.L.U32 R0, R173, 0x1f, RZ ;  /* 0x0000001fad007819 */ /* 0x000fe200000006ff */
[----:B------:R-:W-:Y:S02]  /*1550*/  ULDC UR4, c[0x0][0x28c] ;  /* 0x0000a30000047ab9 */ /* 0x000fe40000000800 */
[----:B------:R-:W-:Y:S01]  /*1560*/  ISETP.LT.AND P1, PT, RZ, UR4, PT ;  /* 0x00000004ff007c0c */ /* 0x000fe2000bf21270 */
[----:B------:R-:W1:Y:S02]  /*1570*/  SYNCS.PHASECHK.TRANS64.TRYWAIT P0, [R157+UR42], R0 ;  /* 0x000000009d0075a7 */ /* 0x000e64000800016a */
[----:B-1-34-:R-:W-:Y:S10]  /*1580*/  @!P0 BRA `(.L_x_16) ;  /* 0x000000a000688947 */ /* 0x01aff40003800000 */
.L_x_320:
[----:B------:R-:W-:Y:S05]  /*1590*/  @P1 BRA `(.L_x_17) ;  /* 0x0000000000401947 */ /* 0x000fea0003800000 */
[----:B-1----:R-:W-:Y:S01]  /*15a0*/  MOV R0, 0x0 ;  /* 0x0000000000007802 */ /* 0x002fe20000000f00 */
[----:B------:R-:W-:Y:S01]  /*15b0*/  ULDC.64 UR4, c[0x4][0x68] ;  /* 0x01001a0000047ab9 */ /* 0x000fe20000000a00 */
[----:B------:R-:W-:Y:S01]  /*15c0*/  ULDC.64 UR6, c[0x4][0x8] ;  /* 0x0100020000067ab9 */ /* 0x000fe20000000a00 */
[----:B------:R-:W-:Y:S01]  /*15d0*/  IMAD.U32 R4, RZ, RZ, UR4 ;  /* 0x00000004ff047e24 */ /* 0x000fe2000f8e00ff */
[----:B------:R1:W2:Y:S01]  /*15e0*/  LDC.64 R14, c[0x4][R0] ;  /* 0x01000000000e7b82 */ /* 0x0002a20000000a00 */
[----:B------:R-:W-:Y:S01]  /*15f0*/  IMAD.U32 R5, RZ, RZ, UR5 ;  /* 0x00000005ff057e24 */ /* 0x000fe2000f8e00ff */
[----:B------:R-:W-:Y:S01]  /*1600*/  ULDC.64 UR4, c[0x4][0x70] ;  /* 0x01001c0000047ab9 */ /* 0x000fe20000000a00 */
[----:B------:R-:W-:Y:S02]  /*1610*/  IMAD.U32 R10, RZ, RZ, UR6 ;  /* 0x00000006ff0a7e24 */ /* 0x000fe4000f8e00ff */
[----:B------:R-:W-:Y:S02]  /*1620*/  IMAD.U32 R6, RZ, RZ, UR4 ;  /* 0x00000004ff067e24 */ /* 0x000fe4000f8e00ff */
[----:B------:R-:W-:-:S02]  /*1630*/  IMAD.U32 R7, RZ, RZ, UR5 ;  /* 0x00000005ff077e24 */ /* 0x000fc4000f8e00ff */
[----:B------:R-:W-:Y:S02]  /*1640*/  IMAD.U32 R11, RZ, RZ, UR7 ;  /* 0x00000007ff0b7e24 */ /* 0x000fe4000f8e00ff */
[----:B------:R-:W-:Y:S02]  /*1650*/  IMAD.MOV.U32 R8, RZ, RZ, 0x1e1 ;  /* 0x000001e1ff087424 */ /* 0x000fe400078e00ff */
[----:B0-----:R-:W-:Y:S02]  /*1660*/  IMAD.MOV.U32 R12, RZ, RZ, 0x1 ;  /* 0x00000001ff0c7424 */ /* 0x001fe400078e00ff */
[----:B-1----:R-:W-:-:S07]  /*1670*/  IMAD.MOV.U32 R13, RZ, RZ, RZ ;  /* 0x000000ffff0d7224 */ /* 0x002fce00078e00ff */
[----:B------:R-:W-:-:S07]  /*1680*/  LEPC R20, `(.L_x_17) ;  /* 0x000000001014794e */ /* 0x000fce0000000000 */
[----:B--2--5:R-:W-:Y:S05]  /*1690*/  CALL.ABS.NOINC R14 ;  /* 0x000000000e007343 */ /* 0x024fea0003c00000 */
.L_x_17:
[----:B------:R-:W-:-:S13]  /*16a0*/  ISETP.NE.AND P0, PT, R172, 0x3, PT ;  /* 0x00000003ac00780c */ /* 0x000fda0003f05270 */
[----:B------:R-:W-:Y:S05]  /*16b0*/  @!P0 BRA `(.L_x_18) ;  /* 0x0000000000048947 */ /* 0x000fea0003800000 */
[----:B------:R-:W-:Y:S01]  /*16c0*/  BPT.TRAP 0x1 ;  /* 0x000000040000795c */ /* 0x000fe20000300000 */
.L_x_18:
[----:B------:R-:W-:Y:S02]  /*16d0*/  IMAD.U32 R3, RZ, RZ, UR39 ;  /* 0x00000027ff037e24 */ /* 0x000fe4000f8e00ff */
[----:B-1----:R-:W-:-:S03]  /*16e0*/  IMAD.U32 R0, RZ, RZ, UR38 ;  /* 0x00000026ff007e24 */ /* 0x002fc6000f8e00ff */
[----:B------:R-:W-:Y:S02]  /*16f0*/  LEA R3, R3, UR41, 0x3 ;  /* 0x0000002903037c11 */ /* 0x000fe4000f8e18ff */
[----:B------:R-:W-:-:S04]  /*1700*/  SHF.L.U32 R0, R0, 0x1f, RZ ;  /* 0x0000001f00007819 */ /* 0x000fc800000006ff */
[----:B------:R1:W2:Y:S01]  /*1710*/  SYNCS.PHASECHK.TRANS64.TRYWAIT P1, [R3+URZ], R0 ;  /* 0x00000000030075a7 */ /* 0x0002a2000802017f */
[----:B------:R-:W-:Y:S05]  /*1720*/  @!P0 BRA `(.L_x_19) ;  /* 0x0000000000048947 */ /* 0x000fea0003800000 */
[----:B------:R-:W-:Y:S01]  /*1730*/  BPT.TRAP 0x1 ;  /* 0x000000040000795c */ /* 0x000fe20000300000 */
.L_x_19:
[----:B------:R-:W-:-:S05]  /*1740*/  IMAD.U32 R4, RZ, RZ, UR43 ;  /* 0x0000002bff047e24 */ /* 0x000fca000f8e00ff */
[----:B------:R-:W-:Y:S01]  /*1750*/  ISETP.GE.AND P2, PT, R4, 0x1, PT ;  /* 0x000000010400780c */ /* 0x000fe20003f46270 */
[----:B--2---:R-:W-:-:S12]  /*1760*/  @P1 BRA `(.L_x_20) ;  /* 0x0000000000081947 */ /* 0x004fd80003800000 */
[----:B------:R-:W2:Y:S02]  /*1770*/  SYNCS.PHASECHK.TRANS64.TRYWAIT P1, [R3+URZ], R0 ;  /* 0x00000000030075a7 */ /* 0x000ea4000802017f */
[----:B--2---:R-:W-:Y:S05]  /*1780*/  @!P1 BRA `(.L_x_21) ;  /* 0x0000009c00fc9947 */ /* 0x004fea0003800000 */
.L_x_20:
[----:B------:R-:W-:Y:S05]  /*1790*/  WARPSYNC.ALL ;  /* 0x0000000000007948 */ /* 0x000fea0003800000 */
[----:B------:R-:W-:Y:S01]  /*17a0*/  UIADD3 UR5, UR41, 0xb180, URZ ;  /* 0x0000b18029057890 */ /* 0x000fe2000fffe03f */
[----:B------:R-:W-:Y:S01]  /*17b0*/  WARPGROUP.ARRIVE ;  /* 0x00000000000079c5 */ /* 0x000fe20000000000 */
[----:B------:R-:W-:Y:S02]  /*17c0*/  UIADD3 UR4, UR41, 0x180, URZ ;  /* 0x0000018029047890 */ /* 0x000fe4000fffe03f */
[----:B------:R-:W-:Y:S02]  /*17d0*/  USHF.R.U32.HI UR5, URZ, 0x4, UR5 ;  /* 0x000000043f057899 */ /* 0x000fe40008011605 */
[----:B------:R-:W-:-:S02]  /*17e0*/  USHF.R.U32.HI UR4, URZ, 0x4, UR4 ;  /* 0x000000043f047899 */ /* 0x000fc40008011604 */
[----:B------:R-:W-:Y:S02]  /*17f0*/  ULOP3.LUT UR5, UR5, 0x3fff, URZ, 0xc0, !UPT ;  /* 0x00003fff05057892 */ /* 0x000fe4000f8ec03f */
[----:B------:R-:W-:Y:S02]  /*1800*/  ULOP3.LUT UR8, UR4, 0x3fff, URZ, 0xc0, !UPT ;  /* 0x00003fff04087892 */ /* 0x000fe4000f8ec03f */
[----:B------:R-:W-:Y:S02]  /*1810*/  ULOP3.LUT UR11, UR5, 0x1000000, URZ, 0xfc, !UPT ;  /* 0x01000000050b7892 */ /* 0x000fe4000f8efc3f */
[----:B------:R-:W-:Y:S02]  /*1820*/  ULEA UR4, UR39, UR8, 0x8 ;  /* 0x0000000827047291 */ /* 0x000fe4000f8e403f */
[----:B------:R-:W-:Y:S01]  /*1830*/  ULEA UR6, UR39, UR11, 0xa ;  /* 0x0000000b27067291 */ /* 0x000fe2000f8e503f */
[----:B------:R-:W-:Y:S01]  /*1840*/  UMOV UR5, 0x40000040 ;  /* 0x4000004000057882 */ /* 0x000fe20000000000 */
[----:B------:R-:W-:-:S07]  /*1850*/  UMOV UR7, 0x40000040 ;  /* 0x4000004000077882 */ /* 0x000fce0000000000 */
[----:B------:R-:W-:Y:S01]  /*1860*/  HGMMA.64x256x16.F32.BF16 R24, gdesc[UR4].tnspA.tnspB, RZ, !UPT, gsb0 ;  /* 0x63e00000041879f0 */ /* 0x000fe2000c0018ff */
[----:B------:R-:W-:Y:S02]  /*1870*/  UIADD3 UR4, UR4, 0x80, URZ ;  /* 0x0000008004047890 */ /* 0x000fe4000fffe03f */
[----:B------:R-:W-:Y:S01]  /*1880*/  UIADD3 UR6, UR6, 0x80, URZ ;  /* 0x0000008006067890 */ /* 0x000fe2000fffe03f */
[----:B------:R-:W-:Y:S01]  /*1890*/  UMOV UR5, 0x40000040 ;  /* 0x4000004000057882 */ /* 0x000fe20000000000 */
[----:B------:R-:W-:Y:S01]  /*18a0*/  UMOV UR7, 0x40000040 ;  /* 0x4000004000077882 */ /* 0x000fe20000000000 */
[----:B------:R-:W-:Y:S02]  /*18b0*/  WARPGROUP.DEPBAR.LE gsb0, 0x0 ;  /* 0x00008000000079c5 */ /* 0x000fe40000010000 */
[----:B------:R-:W-:-:S15]  /*18c0*/  WARPGROUP.ARRIVE ;  /* 0x00000000000079c5 */ /* 0x000fde0000000000 */
[----:B------:R-:W-:-:S05]  /*18d0*/  NOP ;  /* 0x0000000000007918 */ /* 0x000fca0000000000 */
[----:B------:R-:W-:Y:S03]  /*18e0*/  HGMMA.64x256x16.F32.BF16 R24, gdesc[UR4].tnspA.tnspB, R24, gsb0 ;  /* 0x63e00000041879f0 */ /* 0x000fe60008001818 */
[----:B------:R-:W-:Y:S02]  /*18f0*/  WARPGROUP.DEPBAR.LE gsb0, 0x0 ;  /* 0x00008000000079c5 */ /* 0x000fe40000010000 */
[----:B------:R-:W-:Y:S05]  /*1900*/  @!P2 BRA `(.L_x_22) ;  /* 0x0000000000d4a947 */ /* 0x000fea0003800000 */
[----:B------:R-:W-:Y:S01]  /*1910*/  UIADD3 UR4, UR39, 0x1, URZ ;  /* 0x0000000127047890 */ /* 0x000fe2000fffe03f */
[----:B-12---:R-:W-:Y:S01]  /*1920*/  IMAD.U32 R0, RZ, RZ, UR43 ;  /* 0x0000002bff007e24 */ /* 0x006fe2000f8e00ff */
[----:B------:R-:W-:Y:S02]  /*1930*/  UMOV UR10, UR39 ;  /* 0x00000027000a7c82 */ /* 0x000fe40008000000 */
[----:B------:R-:W-:-:S04]  /*1940*/  UISETP.NE.AND UP0, UPT, UR4, 0xb, UPT ;  /* 0x0000000b0400788c */ /* 0x000fc8000bf05270 */
[----:B------:R-:W-:Y:S02]  /*1950*/  USEL UR5, URZ, 0x1, UP0 ;  /* 0x000000013f057887 */ /* 0x000fe40008000000 */
[----:B------:R-:W-:Y:S02]  /*1960*/  USEL UR9, UR4, URZ, UP0 ;  /* 0x0000003f04097287 */ /* 0x000fe40008000000 */
[----:B------:R-:W-:-:S06]  /*1970*/  ULOP3.LUT UR5, UR38, UR5, URZ, 0x3c, !UPT ;  /* 0x0000000526057292 */ /* 0x000fcc000f8e3c3f */
[----:B------:R-:W-:-:S07]  /*1980*/  IMAD.U32 R5, RZ, RZ, UR5 ;  /* 0x00000005ff057e24 */ /* 0x000fce000f8e00ff */
.L_x_29:
[----:B-12---:R-:W-:Y:S05]  /*1990*/  @!P0 BRA `(.L_x_23) ;  /* 0x0000000000048947 */ /* 0x006fea0003800000 */
[----:B------:R-:W-:Y:S01]  /*19a0*/  BPT.TRAP 0x1 ;  /* 0x000000040000795c */ /* 0x000fe20000300000 */
.L_x_23:
[----:B------:R-:W-:Y:S01]  /*19b0*/  ULEA UR4, UR9, UR41, 0x3 ;  /* 0x0000002909047291 */ /* 0x000fe2000f8e183f */
[----:B------:R-:W-:-:S08]  /*19c0*/  SHF.L.U32 R3, R5, 0x1f, RZ ;  /* 0x0000001f05037819 */ /* 0x000fd000000006ff */
[----:B------:R1:W2:Y:S01]  /*19d0*/  SYNCS.PHASECHK.TRANS64.TRYWAIT P1, [UR4], R3 ;  /* 0x00000003ff0075a7 */ /* 0x0002a20008020144 */
[----:B------:R-:W-:Y:S05]  /*19e0*/  @!P0 BRA `(.L_x_24) ;  /* 0x0000000000048947 */ /* 0x000fea0003800000 */
[----:B------:R-:W-:Y:S01]  /*19f0*/  BPT.TRAP 0x1 ;  /* 0x000000040000795c */ /* 0x000fe20000300000 */
.L_x_24:
[----:B--2---:R-:W-:Y:S05]  /*1a00*/  @P1 BRA `(.L_x_25) ;  /* 0x0000000000081947 */ /* 0x004fea0003800000 */
[----:B------:R-:W2:Y:S02]  /*1a10*/  SYNCS.PHASECHK.TRANS64.TRYWAIT P1, [UR4], R3 ;  /* 0x00000003ff0075a7 */ /* 0x000ea40008020144 */
[----:B--2---:R-:W-:Y:S05]  /*1a20*/  @!P1 BRA `(.L_x_26) ;  /* 0x0000009c00689947 */ /* 0x004fea0003800000 */
.L_x_25:
[----:B------:R-:W-:Y:S01]  /*1a30*/  ULEA UR4, UR9, UR8, 0x8 ;  /* 0x0000000809047291 */ /* 0x000fe2000f8e403f */
[----:B------:R-:W-:Y:S01]  /*1a40*/  WARPGROUP.ARRIVE ;  /* 0x00000000000079c5 */ /* 0x000fe20000000000 */
[----:B------:R-:W-:Y:S01]  /*1a50*/  ULEA UR6, UR9, UR11, 0xa ;  /* 0x0000000b09067291 */ /* 0x000fe2000f8e503f */
[----:B------:R-:W-:Y:S01]  /*1a60*/  UMOV UR5, 0x40000040 ;  /* 0x4000004000057882 */ /* 0x000fe20000000000 */
[----:B------:R-:W-:-:S07]  /*1a70*/  UMOV UR7, 0x40000040 ;  /* 0x4000004000077882 */ /* 0x000fce0000000000 */
[----:B------:R-:W-:Y:S01]  /*1a80*/  HGMMA.64x256x16.F32.BF16 R24, gdesc[UR4].tnspA.tnspB, R24, gsb0 ;  /* 0x63e00000041879f0 */ /* 0x000fe20008001818 */
        /* <DEDUP_REMOVED lines=10> */
[----:B------:R-:W-:Y:S01]  /*1b30*/  BPT.TRAP 0x1 ;  /* 0x000000040000795c */ /* 0x000fe20000300000 */
.L_x_27:
[----:B------:R-:W-:Y:S01]  /*1b40*/  ULEA UR4, UR10, UR41, 0x3 ;  /* 0x000000290a047291 */ /* 0x000fe2000f8e183f */
[----:B------:R-:W-:-:S03]  /*1b50*/  ISETP.GT.U32.AND P1, PT, R16, 0x1, PT ;  /* 0x000000011000780c */ /* 0x000fc60003f24070 */
[----:B------:R-:W-:-:S04]  /*1b60*/  UIADD3 UR4, UR4, 0x58, URZ ;  /* 0x0000005804047890 */ /* 0x000fc8000fffe03f */
[----:B------:R-:W-:-:S09]  /*1b70*/  UPRMT UR4, URZ, 0x654, UR4 ;  /* 0x000006543f047896 */ /* 0x000fd20008000004 */
[----:B------:R-:W-:Y:S01]  /*1b80*/  SYNCS.ARRIVE.TRANS64.RED.A1T0 RZ, [UR4], RZ ;  /* 0x000000ffffff79a7 */ /* 0x000fe20008100404 */
[----:B------:R-:W-:Y:S05]  /*1b90*/  @P1 BRA `(.L_x_28) ;  /* 0x0000000000041947 */ /* 0x000fea0003800000 */
[----:B------:R-:W-:Y:S01]  /*1ba0*/  BPT.TRAP 0x1 ;  /* 0x000000040000795c */ /* 0x000fe20000300000 */
.L_x_28:
[----:B------:R-:W-:Y:S01]  /*1bb0*/  UIADD3 UR9, UR9, 0x1, URZ ;  /* 0x0000000109097890 */ /* 0x000fe2000fffe03f */
[C---:B------:R-:W-:Y:S01]  /*1bc0*/  ISETP.GT.AND P1, PT, R0.reuse, 0x1, PT ;  /* 0x000000010000780c */ /* 0x040fe20003f24270 */
[----:B------:R-:W-:Y:S01]  /*1bd0*/  UIADD3 UR10, UR10, 0x1, URZ ;  /* 0x000000010a0a7890 */ /* 0x000fe2000fffe03f */
[----:B------:R-:W-:Y:S01]  /*1be0*/  VIADD R0, R0, 0xffffffff ;  /* 0xffffffff00007836 */ /* 0x000fe20000000000 */
[----:B------:R-:W-:Y:S02]  /*1bf0*/  UISETP.NE.AND UP0, UPT, UR9, 0xb, UPT ;  /* 0x0000000b0900788c */ /* 0x000fe4000bf05270 */
[----:B------:R-:W-:Y:S02]  /*1c00*/  UISETP.NE.AND UP1, UPT, UR10, 0xb, UPT ;  /* 0x0000000b0a00788c */ /* 0x000fe4000bf25270 */
[----:B------:R-:W-:Y:S02]  /*1c10*/  USEL UR4, URZ, 0x1, UP0 ;  /* 0x000000013f047887 */ /* 0x000fe40008000000 */
[----:B------:R-:W-:-:S02]  /*1c20*/  USEL UR9, UR9, URZ, UP0 ;  /* 0x0000003f09097287 */ /* 0x000fc40008000000 */
[----:B------:R-:W-:Y:S02]  /*1c30*/  USEL UR10, UR10, URZ, UP1 ;  /* 0x0000003f0a0a7287 */ /* 0x000fe40008800000 */
[----:B------:R-:W-:Y:S01]  /*1c40*/  LOP3.LUT R5, R5, UR4, RZ, 0x3c, !PT ;  /* 0x0000000405057c12 */ /* 0x000fe2000f8e3cff */
[----:B------:R-:W-:Y:S09]  /*1c50*/  @P1 BRA `(.L_x_29) ;  /* 0xfffffffc004c1947 */ /* 0x000ff2000383ffff */
.L_x_22:
[----:B-12---:R-:W1:Y:S01]  /*1c60*/  LDC R0, c[0x0][0x28c] ;  /* 0x0000a300ff007b82 */ /* 0x006e620000000800 */
[----:B------:R2:W-:Y:S01]  /*1c70*/  SYNCS.ARRIVE.TRANS64.A1T0 RZ, [R158+UR45], RZ ;  /* 0x000000ff9eff79a7 */ /* 0x0005e2000810002d */
[----:B-1----:R-:W-:-:S13]  /*1c80*/  ISETP.GE.AND P1, PT, R0, 0x1, PT ;  /* 0x000000010000780c */ /* 0x002fda0003f26270 */
[----:B--2---:R-:W-:Y:S05]  /*1c90*/  @!P1 BRA `(.L_x_30) ;  /* 0x0000000000349947 */ /* 0x004fea0003800000 */
[----:B------:R-:W-:Y:S05]  /*1ca0*/  @!P0 BRA `(.L_x_31) ;  /* 0x0000000000048947 */ /* 0x000fea0003800000 */
[----:B------:R-:W-:Y:S01]  /*1cb0*/  BPT.TRAP 0x1 ;  /* 0x000000040000795c */ /* 0x000fe20000300000 */
.L_x_31:
[----:B------:R-:W-:Y:S01]  /*1cc0*/  UIADD3 UR6, UR43, UR39, URZ ;  /* 0x000000272b067290 */ /* 0x000fe2000fffe03f */
[----:B------:R-:W-:-:S03]  /*1cd0*/  ISETP.GT.U32.AND P0, PT, R16, 0x1, PT ;  /* 0x000000011000780c */ /* 0x000fc60003f04070 */
[----:B------:R-:W-:-:S04]  /*1ce0*/  UIMAD.WIDE.U32 UR4, UR6, -0x45d1745d, URZ ;  /* 0xba2e8ba3060478a5 */ /* 0x000fc8000f8e003f */
[----:B------:R-:W-:-:S04]  /*1cf0*/  USHF.R.U32.HI UR4, URZ, 0x3, UR5 ;  /* 0x000000033f047899 */ /* 0x000fc80008011605 */
[----:B------:R-:W-:-:S04]  /*1d00*/  UIMAD UR6, UR4, -0xb, UR6 ;  /* 0xfffffff5040678a4 */ /* 0x000fc8000f8e0206 */
[----:B------:R-:W-:-:S04]  /*1d10*/  ULEA UR6, UR6, UR41, 0x3 ;  /* 0x0000002906067291 */ /* 0x000fc8000f8e183f */
[----:B------:R-:W-:-:S04]  /*1d20*/  UIADD3 UR6, UR6, 0x58, URZ ;  /* 0x0000005806067890 */ /* 0x000fc8000fffe03f */
[----:B------:R-:W-:-:S09]  /*1d30*/  UPRMT UR6, URZ, 0x654, UR6 ;  /* 0x000006543f067896 */ /* 0x000fd20008000006 */
[----:B------:R-:W-:Y:S01]  /*1d40*/  SYNCS.ARRIVE.TRANS64.RED.A1T0 RZ, [UR6], RZ ;  /* 0x000000ffffff79a7 */ /* 0x000fe20008100406 */
[----:B------:R-:W-:Y:S05]  /*1d50*/  @P0 BRA `(.L_x_30) ;  /* 0x0000000000040947 */ /* 0x000fea0003800000 */
[----:B------:R-:W-:Y:S01]  /*1d60*/  BPT.TRAP 0x1 ;  /* 0x000000040000795c */ /* 0x000fe20000300000 */
.L_x_30:
[----:B------:R-:W-:Y:S01]  /*1d70*/  SHF.L.U32 R0, R173, 0x1f, RZ ;  /* 0x0000001fad007819 */ /* 0x000fe200000006ff */
[----:B------:R-:W-:Y:S01]  /*1d80*/  UIADD3 UR39, UR44, UR39, URZ ;  /* 0x000000272c277290 */ /* 0x000fe2000fffe03f */
[----:B------:R-:W1:Y:S01]  /*1d90*/  LDC R15, c[0x0][0x288] ;  /* 0x0000a200ff0f7b82 */ /* 0x000e620000000800 */
[----:B------:R-:W-:Y:S01]  /*1da0*/  UISETP.GE.U32.AND UP1, UPT, UR44, 0xb, UPT ;  /* 0x0000000b2c00788c */ /* 0x000fe2000bf26070 */
[----:B------:R-:W-:Y:S01]  /*1db0*/  IMAD.SHL.U32 R8, R156, 0x2, RZ ;  /* 0x000000029c087824 */ /* 0x000fe200078e00ff */
[----:B------:R-:W-:Y:S02]  /*1dc0*/  UISETP.GT.U32.AND UP0, UPT, UR39, 0xa, UPT ;  /* 0x0000000a2700788c */ /* 0x000fe4000bf04070 */
[----:B------:R-:W-:Y:S02]  /*1dd0*/  UIMAD.WIDE.U32 UR4, UR39, -0x45d1745d, URZ ;  /* 0xba2e8ba3270478a5 */ /* 0x000fe4000f8e003f */
[----:B------:R-:W-:Y:S01]  /*1de0*/  UISETP.LT.U32.AND UP0, UPT, UR44, 0xb, UP0 ;  /* 0x0000000b2c00788c */ /* 0x000fe20008701070 */
[----:B------:R-:W2:Y:S01]  /*1df0*/  SYNCS.PHASECHK.TRANS64.TRYWAIT P0, [R157+UR42+0x10], R0 ;  /* 0x000010009d0075a7 */ /* 0x000ea2000800016a */
[----:B------:R-:W-:Y:S01]  /*1e00*/  USHF.R.U32.HI UR4, URZ, 0x3, UR5 ;  /* 0x000000033f047899 */ /* 0x000fe20008011605 */
[----:B------:R-:W-:Y:S01]  /*1e10*/  SHF.R.S32.HI R9, RZ, 0x1f, R8 ;  /* 0x0000001fff097819 */ /* 0x000fe20000011408 */
[----:B------:R-:W-:-:S02]  /*1e20*/  USEL UR6, URZ, 0x1, !UP0 ;  /* 0x000000013f067887 */ /* 0x000fc4000c000000 */
[----:B------:R-:W-:Y:S02]  /*1e30*/  UIMAD UR39, UR4, -0xb, UR39 ;  /* 0xfffffff5042778a4 */ /* 0x000fe4000f8e0227 */
[----:B------:R-:W-:-:S04]  /*1e40*/  ULOP3.LUT UR38, UR38, UR6, URZ, 0x3c, !UPT ;  /* 0x0000000626267292 */ /* 0x000fc8000f8e3c3f */
[----:B------:R-:W-:Y:S01]  /*1e50*/  @UP1 ULOP3.LUT UR38, UR38, 0x1, UR4, 0x78, !UPT ;  /* 0x0000000126261892 */ /* 0x000fe2000f8e7804 */
[----:B-12---:R-:W-:Y:S11]  /*1e60*/  @!P0 BRA `(.L_x_32) ;  /* 0x0000009800708947 */ /* 0x006ff60003800000 */
.L_x_321:
[----:B------:R-:W-:Y:S01]  /*1e70*/  IMAD.SHL.U32 R14, R19, 0x40, RZ ;  /* 0x00000040130e7824 */ /* 0x000fe200078e00ff */
[----:B------:R-:W-:Y:S01]  /*1e80*/  ULDC UR6, c[0x0][0x284] ;  /* 0x0000a10000067ab9 */ /* 0x000fe20000000800 */
[----:B0-----:R-:W-:Y:S01]  /*1e90*/  IMAD.SHL.U32 R12, R22, 0x100, RZ ;  /* 0x00000100160c7824 */ /* 0x001fe200078e00ff */
[----:B------:R-:W-:Y:S01]  /*1ea0*/  SHF.R.S32.HI R165, RZ, 0x1f, R2 ;  /* 0x0000001fffa57819 */ /* 0x000fe20000011402 */
[----:B------:R-:W-:Y:S01]  /*1eb0*/  ULDC.64 UR4, c[0x0][0x5d0] ;  /* 0x0001740000047ab9 */ /* 0x000fe20000000a00 */
[----:B------:R-:W-:Y:S01]  /*1ec0*/  ISETP.GE.AND P0, PT, R14, UR6, PT ;  /* 0x000000060e007c0c */ /* 0x000fe2000bf06270 */
[----:B------:R-:W-:Y:S01]  /*1ed0*/  IMAD.WIDE.U32 R4, R2, UR4, R8 ;  /* 0x0000000402047c25 */ /* 0x000fe2000f8e0008 */
[----:B------:R-:W-:Y:S02]  /*1ee0*/  SHF.R.S32.HI R13, RZ, 0x1f, R12 ;  /* 0x0000001fff0d7819 */ /* 0x000fe4000001140c */
[C---:B------:R-:W-:Y:S01]  /*1ef0*/  ISETP.GE.OR P0, PT, R12.reuse, R15, P0 ;  /* 0x0000000f0c00720c */ /* 0x040fe20000706670 */
[----:B------:R-:W-:Y:S01]  /*1f00*/  IMAD R3, R165, UR4, RZ ;  /* 0x00000004a5037c24 */ /* 0x000fe2000f8e02ff */
[----:B------:R-:W-:-:S03]  /*1f10*/  IADD3 R6, P1, R12, R4, RZ ;  /* 0x000000040c067210 */ /* 0x000fc60007f3e0ff */
[----:B------:R-:W-:-:S05]  /*1f20*/  IMAD R3, R2, UR5, R3 ;  /* 0x0000000502037c24 */ /* 0x000fca000f8e0203 */
[----:B------:R-:W-:-:S03]  /*1f30*/  IADD3.X R7, R13, R5, R3, P1, !PT ;  /* 0x000000050d077210 */ /* 0x000fc60000ffe403 */
[----:B------:R-:W-:Y:S05]  /*1f40*/  @P0 BRA `(.L_x_33) ;  /* 0x0000007c000c0947 */ /* 0x000fea0003800000 */
[----:B------:R-:W0:Y:S01]  /*1f50*/  LDC.64 R10, c[0x0][0x5c8] ;  /* 0x00017200ff0a7b82 */ /* 0x000e220000000a00 */
[----:B-----5:R-:W-:Y:S01]  /*1f60*/  FSETP.NEU.AND P0, PT, R152, RZ, PT ;  /* 0x000000ff9800720b */ /* 0x020fe20003f0d000 */
[----:B------:R-:W-:Y:S01]  /*1f70*/  IMAD R3, R156, -0x2, R15 ;  /* 0xfffffffe9c037824 */ /* 0x000fe200078e020f */
[----:B------:R-:W-:Y:S01]  /*1f80*/  BSSY B0, `(.L_x_33) ;  /* 0x00007bf000007945 */ /* 0x000fe20003800000 */
[----:B------:R-:W-:-:S04]  /*1f90*/  IMAD.WIDE R162, R19, 0x40, R154 ;  /* 0x0000004013a27825 */ /* 0x000fc800078e029a */
[----:B-1----:R-:W-:Y:S02]  /*1fa0*/  IMAD.IADD R0, R3, 0x1, -R12 ;  /* 0x0000000103007824 */ /* 0x002fe400078e0a0c */
[----:B------:R-:W-:-:S03]  /*1fb0*/  IMAD.IADD R3, R161, 0x1, -R14 ;  /* 0x00000001a1037824 */ /* 0x000fc600078e0a0e */
[----:B------:R-:W-:-:S04]  /*1fc0*/  ISETP.GT.AND P2, PT, R0, RZ, PT ;  /* 0x000000ff0000720c */ /* 0x000fc80003f44270 */
[----:B------:R-:W-:Y:S01]  /*1fd0*/  ISETP.GT.AND P1, PT, R3, RZ, P2 ;  /* 0x000000ff0300720c */ /* 0x000fe20001724270 */
[-C--:B0-----:R-:W-:Y:S02]  /*1fe0*/  IMAD R4, R163, R10.reuse, RZ ;  /* 0x0000000aa3047224 */ /* 0x081fe400078e02ff */
[----:B------:R-:W-:-:S04]  /*1ff0*/  IMAD.WIDE.U32 R6, R162, R10, R6 ;  /* 0x0000000aa2067225 */ /* 0x000fc800078e0006 */
[----:B------:R-:W-:-:S04]  /*2000*/  IMAD R5, R162, R11, R4 ;  /* 0x0000000ba2057224 */ /* 0x000fc800078e0204 */
[----:B------:R-:W-:Y:S01]  /*2010*/  IMAD.IADD R179, R7, 0x1, R5 ;  /* 0x0000000107b37824 */ /* 0x000fe200078e0205 */
[----:B------:R-:W-:Y:S06]  /*2020*/  @!P0 BRA `(.L_x_34) ;  /* 0x0000005400a08947 */ /* 0x000fec0003800000 */
[----:B------:R-:W0:Y:S01]  /*2030*/  LDC.64 R20, c[0x0][0x5b8] ;  /* 0x00016e00ff147b82 */ /* 0x000e220000000a00 */
[----:B------:R-:W-:-:S07]  /*2040*/  ULDC.64 UR4, c[0x0][0x5c0] ;  /* 0x0001700000047ab9 */ /* 0x000fce0000000a00 */
[----:B------:R-:W1:Y:S08]  /*2050*/  LDC.64 R166, c[0x0][0x5b0] ;  /* 0x00016c00ffa67b82 */ /* 0x000e700000000a00 */
[----:B------:R-:W2:Y:S01]  /*2060*/  LDC.64 R14, c[0x0][0x5a8] ;  /* 0x00016a00ff0e7b82 */ /* 0x000ea20000000a00 */
[-C--:B0-----:R-:W-:Y:S02]  /*2070*/  IMAD R7, R165, R20.reuse, RZ ;  /* 0x00000014a5077224 */ /* 0x081fe400078e02ff */
[----:B------:R-:W-:-:S04]  /*2080*/  IMAD.WIDE.U32 R4, R2, R20, R8 ;  /* 0x0000001402047225 */ /* 0x000fc800078e0008 */
[----:B------:R-:W-:Y:S01]  /*2090*/  IMAD R175, R2, R21, R7 ;  /* 0x0000001502af7224 */ /* 0x000fe200078e0207 */
[----:B------:R-:W-:Y:S01]  /*20a0*/  IADD3 R164, P0, R12, R4, RZ ;  /* 0x000000040ca47210 */ /* 0x000fe20007f1e0ff */
[----:B-1----:R-:W-:-:S03]  /*20b0*/  IMAD R4, R163, R166, RZ ;  /* 0x000000a6a3047224 */ /* 0x002fc600078e02ff */
[----:B------:R-:W-:Y:S01]  /*20c0*/  IADD3.X R165, R13, R5, R175, P0, !PT ;  /* 0x000000050da57210 */ /* 0x000fe200007fe4af */
[C---:B------:R-:W-:Y:S02]  /*20d0*/  IMAD R177, R162.reuse, R167, R4 ;  /* 0x000000a7a2b17224 */ /* 0x040fe400078e0204 */
[----:B------:R-:W-:-:S04]  /*20e0*/  IMAD.WIDE.U32 R4, R162, R166, R164 ;  /* 0x000000a6a2047225 */ /* 0x000fc800078e00a4 */
[----:B------:R-:W-:Y:S01]  /*20f0*/  IMAD.IADD R5, R5, 0x1, R177 ;  /* 0x0000000105057824 */ /* 0x000fe200078e02b1 */
[----:B--2---:R-:W-:-:S04]  /*2100*/  LEA R168, P0, R4, R14, 0x1 ;  /* 0x0000000e04a87211 */ /* 0x004fc800078008ff */
[----:B------:R-:W-:-:S05]  /*2110*/  LEA.HI.X R169, R4, R15, R5, 0x1, P0 ;  /* 0x0000000f04a97211 */ /* 0x000fca00000f0c05 */
[----:B------:R0:W2:Y:S01]  /*2120*/  @P1 LDG.E.LTC128B.U16 R19, desc[UR36][R168.64] ;  /* 0x00000024a8131981 */ /* 0x0000a2000c1e1520 */
[----:B------:R-:W-:Y:S01]  /*2130*/  IMAD.WIDE.U32 R4, R162, R166, R12 ;  /* 0x000000a6a2047225 */ /* 0x000fe200078e000c */
[----:B------:R-:W-:Y:S02]  /*2140*/  BSSY B1, `(.L_x_35) ;  /* 0x0000014000017945 */ /* 0x000fe40003800000 */
[----:B------:R-:W-:-:S04]  /*2150*/  IADD3 R170, P0, R8, R4, RZ ;  /* 0x0000000408aa7210 */ /* 0x000fc80007f1e0ff */
[----:B------:R-:W-:Y:S01]  /*2160*/  IADD3.X R171, R9, R177, R5, P0, !PT ;  /* 0x000000b109ab7210 */ /* 0x000fe200007fe405 */
[----:B0-----:R-:W-:Y:S01]  /*2170*/  IMAD.SHL.U32 R168, R166, 0x8, RZ ;  /* 0x00000008a6a87824 */ /* 0x001fe200078e00ff */
[----:B------:R-:W-:Y:S02]  /*2180*/  LEA R4, P0, R6, UR4, 0x1 ;  /* 0x0000000406047c11 */ /* 0x000fe4000f8008ff */
[----:B------:R-:W-:Y:S01]  /*2190*/  SHF.L.U64.HI R169, R166, 0x3, R167 ;  /* 0x00000003a6a97819 */ /* 0x000fe200000102a7 */
[----:B------:R-:W-:Y:S01]  /*21a0*/  IMAD.WIDE.U32 R170, R2, R20, R170 ;  /* 0x0000001402aa7225 */ /* 0x000fe200078e00aa */
[----:B------:R-:W-:Y:S02]  /*21b0*/  LEA.HI.X R5, R6, UR5, R179, 0x1, P0 ;  /* 0x0000000506057c11 */ /* 0x000fe400080f0cb3 */
[----:B------:R-:W-:Y:S02]  /*21c0*/  ISETP.GT.AND P0, PT, R0, 0x1, PT ;  /* 0x000000010000780c */ /* 0x000fe40003f04270 */
[----:B------:R-:W-:-:S02]  /*21d0*/  LEA R6, P4, R170, R14, 0x1 ;  /* 0x0000000eaa067211 */ /* 0x000fc400078808ff */
[----:B------:R-:W-:Y:S01]  /*21e0*/  ISETP.GT.AND P3, PT, R3, RZ, P0 ;  /* 0x000000ff0300720c */ /* 0x000fe20000764270 */
[----:B--2---:R-:W-:-:S04]  /*21f0*/  IMAD.U32 R7, R19, 0x10000, RZ ;  /* 0x0001000013077824 */ /* 0x004fc800078e00ff */
[----:B------:R-:W-:-:S04]  /*2200*/  FMUL R7, R7, R152 ;  /* 0x0000009807077220 */ /* 0x000fc80000400000 */
[----:B------:R-:W-:-:S05]  /*2210*/  FFMA R7, R24, R153, R7 ;  /* 0x0000009918077223 */ /* 0x000fca0000000007 */
[----:B------:R-:W-:Y:S01]  /*2220*/  F2FP.BF16.F32.PACK_AB R21, RZ, R7 ;  /* 0x00000007ff15723e */ /* 0x000fe200000010ff */
[----:B------:R-:W-:-:S04]  /*2230*/  IMAD.IADD R7, R175, 0x1, R171 ;  /* 0x00000001af077824 */ /* 0x000fc800078e02ab */
[----:B------:R0:W-:Y:S01]  /*2240*/  @P1 STG.E.U16 desc[UR36][R4.64], R21 ;  /* 0x0000001504001986 */ /* 0x0001e2000c101524 */
[----:B------:R-:W-:Y:S01]  /*2250*/  LEA.HI.X R7, R170, R15, R7, 0x1, P4 ;  /* 0x0000000faa077211 */ /* 0x000fe200020f0c07 */
[----:B------:R-:W-:Y:S06]  /*2260*/  @!P3 BRA `(.L_x_36) ;  /* 0x000000000004b947 */ /* 0x000fec0003800000 */
[----:B------:R1:W5:Y:S02]  /*2270*/  LDG.E.LTC128B.U16 R19, desc[UR36][R6.64+0x2] ;  /* 0x0000022406137981 */ /* 0x000364000c1e1520 */
.L_x_36:
[----:B------:R-:W-:Y:S05]  /*2280*/  BSYNC B1 ;  /* 0x0000000000017941 */ /* 0x000fea0003800000 */
.L_x_35:
[----:B0----5:R-:W-:Y:S01]  /*2290*/  IMAD.U32 R21, R19, 0x10000, RZ ;  /* 0x0001000013157824 */ /* 0x021fe200078e00ff */
[----:B------:R-:W-:Y:S01]  /*22a0*/  ISETP.GT.AND P2, PT, R3, 0x8, P2 ;  /* 0x000000080300780c */ /* 0x000fe20001744270 */
[----:B------:R-:W-:-:S04]  /*22b0*/  IMAD.WIDE.U32 R168, R162, R166, R168 ;  /* 0x000000a6a2a87225 */ /* 0x000fc800078e00a8 */
[----:B------:R-:W-:Y:S01]  /*22c0*/  FMUL R22, R21, R152 ;  /* 0x0000009815167220 */ /* 0x000fe20000400000 */
[----:B------:R-:W-:Y:S01]  /*22d0*/  IMAD.IADD R177, R177, 0x1, R169 ;  /* 0x00000001b1b17824 */ /* 0x000fe200078e02a9 */
[----:B------:R-:W-:Y:S02]  /*22e0*/  IADD3 R21, P1, R164, R168, RZ ;  /* 0x000000a8a4157210 */ /* 0x000fe40007f3e0ff */
[----:B------:R-:W-:-:S03]  /*22f0*/  FFMA R22, R25, R153, R22 ;  /* 0x0000009919167223 */ /* 0x000fc60000000016 */
[----:B------:R-:W-:Y:S01]  /*2300*/  IMAD.X R164, R177, 0x1, R165, P1 ;  /* 0x00000001b1a47824 */ /* 0x000fe200008e06a5 */
[C---:B------:R-:W-:Y:S02]  /*2310*/  LEA R24, P1, R21.reuse, R14, 0x1 ;  /* 0x0000000e15187211 */ /* 0x040fe400078208ff */
[----:B------:R-:W-:Y:S02]  /*2320*/  F2FP.BF16.F32.PACK_AB R22, RZ, R22 ;  /* 0x00000016ff16723e */ /* 0x000fe400000010ff */
[----:B------:R-:W-:Y:S02]  /*2330*/  LEA.HI.X R25, R21, R15, R164, 0x1, P1 ;  /* 0x0000000f15197211 */ /* 0x000fe400008f0ca4 */
[----:B------:R-:W-:Y:S02]  /*2340*/  PRMT R21, R22, 0x7610, R21 ;  /* 0x0000761016157816 */ /* 0x000fe40000000015 */
[----:B------:R-:W-:-:S03]  /*2350*/  PRMT R22, R19, 0x7610, R22 ;  /* 0x0000761013167816 */ /* 0x000fc60000000016 */
[----:B------:R0:W-:Y:S04]  /*2360*/  @P3 STG.E.U16 desc[UR36][R4.64+0x2], R21 ;  /* 0x0000021504003986 */ /* 0x0001e8000c101524 */
[----:B------:R-:W2:Y:S01]  /*2370*/  @P2 LDG.E.LTC128B.U16 R22, desc[UR36][R24.64] ;  /* 0x0000002418162981 */ /* 0x000ea2000c1e1520 */
[----:B------:R-:W-:Y:S01]  /*2380*/  IADD3 R8, P1, P3, R8, R168, R12 ;  /* 0x000000a808087210 */ /* 0x000fe20007b3e00c */
[----:B------:R-:W-:Y:S01]  /*2390*/  BSSY B1, `(.L_x_37) ;  /* 0x0000011000017945 */ /* 0x000fe20003800000 */
[C---:B------:R-:W-:Y:S02]  /*23a0*/  SHF.L.U64.HI R11, R10.reuse, 0x4, R11 ;  /* 0x000000040a0b7819 */ /* 0x040fe4000001020b */
[----:B------:R-:W-:Y:S02]  /*23b0*/  IADD3.X R9, R9, R177, R13, P1, P3 ;  /* 0x000000b109097210 */ /* 0x000fe40000fe640d */
[----:B------:R-:W-:-:S02]  /*23c0*/  LEA R10, P1, R10, R4, 0x4 ;  /* 0x000000040a0a7211 */ /* 0x000fc400078220ff */
[----:B------:R-:W-:Y:S01]  /*23d0*/  ISETP.GT.AND P0, PT, R3, 0x8, P0 ;  /* 0x000000080300780c */ /* 0x000fe20000704270 */
[----:B0-----:R-:W-:-:S04]  /*23e0*/  IMAD.WIDE.U32 R20, R2, R20, R8 ;  /* 0x0000001402147225 */ /* 0x001fc800078e0008 */
[----:B------:R-:W-:Y:S01]  /*23f0*/  IMAD.X R11, R11, 0x1, R5, P1 ;  /* 0x000000010b0b7824 */ /* 0x000fe200008e0605 */
[----:B------:R-:W-:Y:S01]  /*2400*/  LEA R8, P3, R20, R14, 0x1 ;  /* 0x0000000e14087211 */ /* 0x000fe200078608ff */
[----:B------:R-:W-:-:S05]  /*2410*/  IMAD.IADD R2, R175, 0x1, R21 ;  /* 0x00000001af027824 */ /* 0x000fca00078e0215 */
[----:B------:R-:W-:Y:S01]  /*2420*/  LEA.HI.X R9, R20, R15, R2, 0x1, P3 ;  /* 0x0000000f14097211 */ /* 0x000fe200018f0c02 */
[----:B--2---:R-:W-:-:S04]  /*2430*/  IMAD.U32 R19, R22, 0x10000, RZ ;  /* 0x0001000016137824 */ /* 0x004fc800078e00ff */
[----:B------:R-:W-:-:S04]  /*2440*/  FMUL R19, R19, R152 ;  /* 0x0000009813137220 */ /* 0x000fc80000400000 */
[----:B------:R-:W-:-:S05]  /*2450*/  FFMA R19, R26, R153, R19 ;  /* 0x000000991a137223 */ /* 0x000fca0000000013 */
[----:B------:R-:W-:-:S05]  /*2460*/  F2FP.BF16.F32.PACK_AB R19, RZ, R19 ;  /* 0x00000013ff13723e */ /* 0x000fca00000010ff */
[----:B------:R0:W-:Y:S01]  /*2470*/  @P2 STG.E.U16 desc[UR36][R10.64], R19 ;  /* 0x000000130a002986 */ /* 0x0001e2000c101524 */
[----:B------:R-:W-:Y:S05]  /*2480*/  @!P0 BRA `(.L_x_38) ;  /* 0x0000000000048947 */ /* 0x000fea0003800000 */
[----:B------:R2:W5:Y:S02]  /*2490*/  LDG.E.LTC128B.U16 R22, desc[UR36][R8.64+0x2] ;  /* 0x0000022408167981 */ /* 0x000564000c1e1520 */
.L_x_38:
[----:B------:R-:W-:Y:S05]  /*24a0*/  BSYNC B1 ;  /* 0x0000000000017941 */ /* 0x000fea0003800000 */
.L_x_37:
[----:B-----5:R-:W-:Y:S01]  /*24b0*/  IMAD.U32 R13, R22, 0x10000, RZ ;  /* 0x00010000160d7824 */ /* 0x020fe200078e00ff */
[----:B------:R-:W-:Y:S01]  /*24c0*/  ISETP.GT.AND P1, PT, R0, 0x8, PT ;  /* 0x000000080000780c */ /* 0x000fe20003f24270 */
[----:B------:R-:W-:Y:S02]  /*24d0*/  BSSY B1, `(.L_x_39) ;  /* 0x0000008000017945 */ /* 0x000fe40003800000 */
[----:B------:R-:W-:Y:S01]  /*24e0*/  FMUL R2, R13, R152 ;  /* 0x000000980d027220 */ /* 0x000fe20000400000 */
[----:B------:R-:W-:-:S03]  /*24f0*/  ISETP.GT.AND P2, PT, R3, RZ, P1 ;  /* 0x000000ff0300720c */ /* 0x000fc60000f44270 */
[----:B------:R-:W-:-:S05]  /*2500*/  FFMA R2, R27, R153, R2 ;  /* 0x000000991b027223 */ /* 0x000fca0000000002 */
[----:B------:R-:W-:-:S05]  /*2510*/  F2FP.BF16.F32.PACK_AB R2, RZ, R2 ;  /* 0x00000002ff02723e */ /* 0x000fca00000010ff */
[----:B------:R3:W-:Y:S01]  /*2520*/  @P0 STG.E.U16 desc[UR36][R10.64+0x2], R2 ;  /* 0x000002020a000986 */ /* 0x0007e2000c101524 */
[----:B------:R-:W-:Y:S05]  /*2530*/  @!P2 BRA `(.L_x_40) ;  /* 0x000000000004a947 */ /* 0x000fea0003800000 */
[----:B------:R4:W5:Y:S02]  /*2540*/  LDG.E.LTC128B.U16 R22, desc[UR36][R6.64+0x10] ;  /* 0x0000102406167981 */ /* 0x000964000c1e1520 */
.L_x_40:
[----:B------:R-:W-:Y:S05]  /*2550*/  BSYNC B1 ;  /* 0x0000000000017941 */ /* 0x000fea0003800000 */
.L_x_39:
        /* <DEDUP_REMOVED lines=10> */
.L_x_42:
[----:B------:R-:W-:Y:S05]  /*2600*/  BSYNC B1 ;  /* 0x0000000000017941 */ /* 0x000fea0003800000 */
.L_x_41:
[----:B0----5:R-:W-:Y:S01]  /*2610*/  IMAD.U32 R13, R22, 0x10000, RZ ;  /* 0x00010000160d7824 */ /* 0x021fe200078e00ff */
[----:B------:R-:W-:Y:S01]  /*2620*/  ISETP.GT.AND P1, PT, R3, 0x8, P1 ;  /* 0x000000080300780c */ /* 0x000fe20000f24270 */
[----:B------:R-:W-:Y:S02]  /*2630*/  BSSY B1, `(.L_x_43) ;  /* 0x0000007000017945 */ /* 0x000fe40003800000 */
[----:B---3--:R-:W-:-:S04]  /*2640*/  FMUL R2, R13, R152 ;  /* 0x000000980d027220 */ /* 0x008fc80000400000 */
[----:B------:R-:W-:-:S05]  /*2650*/  FFMA R2, R29, R153, R2 ;  /* 0x000000991d027223 */ /* 0x000fca0000000002 */
[----:B------:R-:W-:-:S05]  /*2660*/  F2FP.BF16.F32.PACK_AB R2, RZ, R2 ;  /* 0x00000002ff02723e */ /* 0x000fca00000010ff */
[----:B------:R0:W-:Y:S01]  /*2670*/  @P3 STG.E.U16 desc[UR36][R4.64+0x12], R2 ;  /* 0x0000120204003986 */ /* 0x0001e2000c101524 */
[----:B------:R-:W-:Y:S05]  /*2680*/  @!P1 BRA `(.L_x_44) ;  /* 0x0000000000049947 */ /* 0x000fea0003800000 */
[----:B------:R3:W5:Y:S02]  /*2690*/  LDG.E.LTC128B.U16 R22, desc[UR36][R8.64+0x10] ;  /* 0x0000102408167981 */ /* 0x000764000c1e1520 */
.L_x_44:
[----:B------:R-:W-:Y:S05]  /*26a0*/  BSYNC B1 ;  /* 0x0000000000017941 */ /* 0x000fea0003800000 */
.L_x_43:
[----:B-----5:R-:W-:Y:S01]  /*26b0*/  IMAD.U32 R13, R22, 0x10000, RZ ;  /* 0x00010000160d7824 */ /* 0x020fe200078e00ff */
[----:B------:R-:W-:Y:S01]  /*26c0*/  ISETP.GT.AND P0, PT, R3, 0x8, P0 ;  /* 0x000000080300780c */ /* 0x000fe20000704270 */
[----:B------:R-:W-:Y:S02]  /*26d0*/  BSSY B1, `(.L_x_45) ;  /* 0x0000007000017945 */ /* 0x000fe40003800000 */
[----:B------:R-:W-:-:S04]  /*26e0*/  FMUL R13, R13, R152 ;  /* 0x000000980d0d7220 */ /* 0x000fc80000400000 */
[----:B------:R-:W-:-:S05]  /*26f0*/  FFMA R13, R30, R153, R13 ;  /* 0x000000991e0d7223 */ /* 0x000fca000000000d */
[----:B------:R-:W-:-:S05]  /*2700*/  F2FP.BF16.F32.PACK_AB R13, RZ, R13 ;  /* 0x0000000dff0d723e */ /* 0x000fca00000010ff */
[----:B------:R0:W-:Y:S01]  /*2710*/  @P1 STG.E.U16 desc[UR36][R10.64+0x10], R13 ;  /* 0x0000100d0a001986 */ /* 0x0001e2000c101524 */
[----:B------:R-:W-:Y:S05]  /*2720*/  @!P0 BRA `(.L_x_46) ;  /* 0x0000000000048947 */ /* 0x000fea0003800000 */
[----:B------:R0:W5:Y:S02]  /*2730*/  LDG.E.LTC128B.U16 R22, desc[UR36][R8.64+0x12] ;  /* 0x0000122408167981 */ /* 0x000164000c1e1520 */
.L_x_46:
[----:B------:R-:W-:Y:S05]  /*2740*/  BSYNC B1 ;  /* 0x0000000000017941 */ /* 0x000fea0003800000 */
.L_x_45:
[----:B0----5:R-:W-:Y:S01]  /*2750*/  IMAD.U32 R13, R22, 0x10000, RZ ;  /* 0x00010000160d7824 */ /* 0x021fe200078e00ff */
        /* <DEDUP_REMOVED lines=9> */
.L_x_48:
[----:B------:R-:W-:Y:S05]  /*27f0*/  BSYNC B1 ;  /* 0x0000000000017941 */ /* 0x000fea0003800000 */
.L_x_47:
        /* <DEDUP_REMOVED lines=10> */
.L_x_50:
[----:B------:R-:W-:Y:S05]  /*28a0*/  BSYNC B1 ;  /* 0x0000000000017941 */ /* 0x000fea0003800000 */
.L_x_49:
[----:B0----5:R-:W-:Y:S01]  /*28b0*/  IMAD.U32 R13, R22, 0x10000, RZ ;  /* 0x00010000160d7824 */ /* 0x021fe200078e00ff */
        /* <DEDUP_REMOVED lines=8> */
.L_x_52:
[----:B------:R-:W-:Y:S05]  /*2940*/  BSYNC B1 ;  /* 0x0000000000017941 */ /* 0x000fea0003800000 */
.L_x_51:
        /* <DEDUP_REMOVED lines=9> */
.L_x_54:
[----:B------:R-:W-:Y:S05]  /*29e0*/  BSYNC B1 ;  /* 0x0000000000017941 */ /* 0x000fea0003800000 */
.L_x_53:
        /* <DEDUP_REMOVED lines=10> */
.L_x_56:
[----:B------:R-:W-:Y:S05]  /*2a90*/  BSYNC B1 ;  /* 0x0000000000017941 */ /* 0x000fea0003800000 */
.L_x_55:
        /* <DEDUP_REMOVED lines=10> */
.L_x_58:
[----:B------:R-:W-:Y:S05]  /*2b40*/  BSYNC B1 ;  /* 0x0000000000017941 */ /* 0x000fea0003800000 */
.L_x_57:
        /* <DEDUP_REMOVED lines=9> */
.L_x_60:
[----:B------:R-:W-:Y:S05]  /*2be0*/  BSYNC B1 ;  /* 0x0000000000017941 */ /* 0x000fea0003800000 */
.L_x_59:
        /* <DEDUP_REMOVED lines=9> */
.L_x_62:
[----:B------:R-:W-:Y:S05]  /*2c80*/  BSYNC B1 ;  /* 0x0000000000017941 */ /* 0x000fea0003800000 */
.L_x_61:
        /* <DEDUP_REMOVED lines=10> */
.L_x_64:
[----:B------:R-:W-:Y:S05]  /*2d30*/  BSYNC B1 ;  /* 0x0000000000017941 */ /* 0x000fea0003800000 */
.L_x_63:
        /* <DEDUP_REMOVED lines=10> */
.L_x_66:
[----:B------:R-:W-:Y:S05]  /*2de0*/  BSYNC B1 ;  /* 0x0000000000017941 */ /* 0x000fea0003800000 */
.L_x_65:
        /* <DEDUP_REMOVED lines=9> */
.L_x_68:
[----:B------:R-:W-:Y:S05]  /*2e80*/  BSYNC B1 ;  /* 0x0000000000017941 */ /* 0x000fea0003800000 */
.L_x_67:
        /* <DEDUP_REMOVED lines=9> */
.L_x_70:
[----:B------:R-:W-:Y:S05]  /*2f20*/  BSYNC B1 ;  /* 0x0000000000017941 */ /* 0x000fea0003800000 */
.L_x_69:
        /* <DEDUP_REMOVED lines=10> */
.L_x_72:
[----:B------:R-:W-:Y:S05]  /*2fd0*/  BSYNC B1 ;  /* 0x0000000000017941 */ /* 0x000fea0003800000 */
.L_x_71:
        /* <DEDUP_REMOVED lines=10> */
.L_x_74:
[----:B------:R-:W-:Y:S05]  /*3080*/  BSYNC B1 ;  /* 0x0000000000017941 */ /* 0x000fea0003800000 */
.L_x_73:
        /* <DEDUP_REMOVED lines=9> */
.L_x_76:
[----:B------:R-:W-:Y:S05]  /*3120*/  BSYNC B1 ;  /* 0x0000000000017941 */ /* 0x000fea0003800000 */
.L_x_75:
        /* <DEDUP_REMOVED lines=9> */
.L_x_78:
[----:B------:R-:W-:Y:S05]  /*31c0*/  BSYNC B1 ;  /* 0x0000000000017941 */ /* 0x000fea0003800000 */
.L_x_77:
        /* <DEDUP_REMOVED lines=10> */
.L_x_80:
[----:B------:R-:W-:Y:S05]  /*3270*/  BSYNC B1 ;  /* 0x0000000000017941 */ /* 0x000fea0003800000 */
.L_x_79:
        /* <DEDUP_REMOVED lines=10> */
.L_x_82:
[----:B------:R-:W-:Y:S05]  /*3320*/  BSYNC B1 ;  /* 0x0000000000017941 */ /* 0x000fea0003800000 */
.L_x_81:
        /* <DEDUP_REMOVED lines=9> */
.L_x_84:
[----:B------:R-:W-:Y:S05]  /*33c0*/  BSYNC B1 ;  /* 0x0000000000017941 */ /* 0x000fea0003800000 */
.L_x_83:
        /* <DEDUP_REMOVED lines=9> */
.L_x_86:
[----:B------:R-:W-:Y:S05]  /*3460*/  BSYNC B1 ;  /* 0x0000000000017941 */ /* 0x000fea0003800000 */
.L_x_85:
        /* <DEDUP_REMOVED lines=10> */
.L_x_88:
[----:B------:R-:W-:Y:S05]  /*3510*/  BSYNC B1 ;  /* 0x0000000000017941 */ /* 0x000fea0003800000 */
.L_x_87:
        /* <DEDUP_REMOVED lines=10> */
.L_x_90:
[----:B------:R-:W-:Y:S05]  /*35c0*/  BSYNC B1 ;  /* 0x0000000000017941 */ /* 0x000fea0003800000 */
.L_x_89:
        /* <DEDUP_REMOVED lines=9> */
.L_x_92:
[----:B------:R-:W-:Y:S05]  /*3660*/  BSYNC B1 ;  /* 0x0000000000017941 */ /* 0x000fea0003800000 */
.L_x_91:
        /* <DEDUP_REMOVED lines=9> */
.L_x_94:
[----:B------:R-:W-:Y:S05]  /*3700*/  BSYNC B1 ;  /* 0x0000000000017941 */ /* 0x000fea0003800000 */
.L_x_93:
        /* <DEDUP_REMOVED lines=10> */
.L_x_96:
[----:B------:R-:W-:Y:S05]  /*37b0*/  BSYNC B1 ;  /* 0x0000000000017941 */ /* 0x000fea0003800000 */
.L_x_95:
        /* <DEDUP_REMOVED lines=10> */
.L_x_98:
[----:B------:R-:W-:Y:S05]  /*3860*/  BSYNC B1 ;  /* 0x0000000000017941 */ /* 0x000fea0003800000 */
.L_x_97:
        /* <DEDUP_REMOVED lines=9> */
.L_x_100:
[----:B------:R-:W-:Y:S05]  /*3900*/  BSYNC B1 ;  /* 0x0000000000017941 */ /* 0x000fea0003800000 */
.L_x_99:
        /* <DEDUP_REMOVED lines=9> */
.L_x_102:
[----:B------:R-:W-:Y:S05]  /*39a0*/  BSYNC B1 ;  /* 0x0000000000017941 */ /* 0x000fea0003800000 */
.L_x_101:
        /* <DEDUP_REMOVED lines=10> */
.L_x_104:
[----:B------:R-:W-:Y:S05]  /*3a50*/  BSYNC B1 ;  /* 0x0000000000017941 */ /* 0x000fea0003800000 */
.L_x_103:
        /* <DEDUP_REMOVED lines=10> */
.L_x_106:
[----:B------:R-:W-:Y:S05]  /*3b00*/  BSYNC B1 ;  /* 0x0000000000017941 */ /* 0x000fea0003800000 */
.L_x_105:
        /* <DEDUP_REMOVED lines=9> */
.L_x_108:
[----:B------:R-:W-:Y:S05]  /*3ba0*/  BSYNC B1 ;  /* 0x0000000000017941 */ /* 0x000fea0003800000 */
.L_x_107:
        /* <DEDUP_REMOVED lines=9> */
.L_x_110:
[----:B------:R-:W-:Y:S05]  /*3c40*/  BSYNC B1 ;  /* 0x0000000000017941 */ /* 0x000fea0003800000 */
.L_x_109:
        /* <DEDUP_REMOVED lines=10> */
.L_x_112:
[----:B------:R-:W-:Y:S05]  /*3cf0*/  BSYNC B1 ;  /* 0x0000000000017941 */ /* 0x000fea0003800000 */
.L_x_111:
        /* <DEDUP_REMOVED lines=10> */
.L_x_114:
[----:B------:R-:W-:Y:S05]  /*3da0*/  BSYNC B1 ;  /* 0x0000000000017941 */ /* 0x000fea0003800000 */
.L_x_113:
        /* <DEDUP_REMOVED lines=9> */
.L_x_116:
[----:B------:R-:W-:Y:S05]  /*3e40*/  BSYNC B1 ;  /* 0x0000000000017941 */ /* 0x000fea0003800000 */
.L_x_115:
        /* <DEDUP_REMOVED lines=9> */
.L_x_118:
[----:B------:R-:W-:Y:S05]  /*3ee0*/  BSYNC B1 ;  /* 0x0000000000017941 */ /* 0x000fea0003800000 */
.L_x_117:
        /* <DEDUP_REMOVED lines=10> */
.L_x_120:
[----:B------:R-:W-:Y:S05]  /*3f90*/  BSYNC B1 ;  /* 0x0000000000017941 */ /* 0x000fea0003800000 */
.L_x_119:
        /* <DEDUP_REMOVED lines=10> */
.L_x_122:
[----:B------:R-:W-:Y:S05]  /*4040*/  BSYNC B1 ;  /* 0x0000000000017941 */ /* 0x000fea0003800000 */
.L_x_121:
        /* <DEDUP_REMOVED lines=9> */
.L_x_124:
[----:B------:R-:W-:Y:S05]  /*40e0*/  BSYNC B1 ;  /* 0x0000000000017941 */ /* 0x000fea0003800000 */
.L_x_123:
        /* <DEDUP_REMOVED lines=9> */
.L_x_126:
[----:B------:R-:W-:Y:S05]  /*4180*/  BSYNC B1 ;  /* 0x0000000000017941 */ /* 0x000fea0003800000 */
.L_x_125:
        /* <DEDUP_REMOVED lines=10> */
.L_x_128:
[----:B------:R-:W-:Y:S05]  /*4230*/  BSYNC B1 ;  /* 0x0000000000017941 */ /* 0x000fea0003800000 */
.L_x_127:
        /* <DEDUP_REMOVED lines=10> */
.L_x_130:
[----:B------:R-:W-:Y:S05]  /*42e0*/  BSYNC B1 ;  /* 0x0000000000017941 */ /* 0x000fea0003800000 */
.L_x_129:
        /* <DEDUP_REMOVED lines=9> */
.L_x_132:
[----:B------:R-:W-:Y:S05]  /*4380*/  BSYNC B1 ;  /* 0x0000000000017941 */ /* 0x000fea0003800000 */
.L_x_131:
        /* <DEDUP_REMOVED lines=9> */
.L_x_134:
[----:B------:R-:W-:Y:S05]  /*4420*/  BSYNC B1 ;  /* 0x0000000000017941 */ /* 0x000fea0003800000 */
.L_x_133:
        /* <DEDUP_REMOVED lines=10> */
.L_x_136:
[----:B------:R-:W-:Y:S05]  /*44d0*/  BSYNC B1 ;  /* 0x0000000000017941 */ /* 0x000fea0003800000 */
.L_x_135:
        /* <DEDUP_REMOVED lines=10> */
.L_x_138:
[----:B------:R-:W-:Y:S05]  /*4580*/  BSYNC B1 ;  /* 0x0000000000017941 */ /* 0x000fea0003800000 */
.L_x_137:
        /* <DEDUP_REMOVED lines=9> */
.L_x_140:
[----:B------:R-:W-:Y:S05]  /*4620*/  BSYNC B1 ;  /* 0x0000000000017941 */ /* 0x000fea0003800000 */
.L_x_139:
        /* <DEDUP_REMOVED lines=9> */
.L_x_142:
[----:B------:R-:W-:Y:S05]  /*46c0*/  BSYNC B1 ;  /* 0x0000000000017941 */ /* 0x000fea0003800000 */
.L_x_141:
        /* <DEDUP_REMOVED lines=10> */
.L_x_144:
[----:B------:R-:W-:Y:S05]  /*4770*/  BSYNC B1 ;  /* 0x0000000000017941 */ /* 0x000fea0003800000 */
.L_x_143:
        /* <DEDUP_REMOVED lines=10> */
.L_x_146:
[----:B------:R-:W-:Y:S05]  /*4820*/  BSYNC B1 ;  /* 0x0000000000017941 */ /* 0x000fea0003800000 */
.L_x_145:
        /* <DEDUP_REMOVED lines=9> */
.L_x_148:
[----:B------:R-:W-:Y:S05]  /*48c0*/  BSYNC B1 ;  /* 0x0000000000017941 */ /* 0x000fea0003800000 */
.L_x_147:
        /* <DEDUP_REMOVED lines=9> */
.L_x_150:
[----:B------:R-:W-:Y:S05]  /*4960*/  BSYNC B1 ;  /* 0x0000000000017941 */ /* 0x000fea0003800000 */
.L_x_149:
        /* <DEDUP_REMOVED lines=10> */
.L_x_152:
[----:B------:R-:W-:Y:S05]  /*4a10*/  BSYNC B1 ;  /* 0x0000000000017941 */ /* 0x000fea0003800000 */
.L_x_151:
        /* <DEDUP_REMOVED lines=10> */
.L_x_154:
[----:B------:R-:W-:Y:S05]  /*4ac0*/  BSYNC B1 ;  /* 0x0000000000017941 */ /* 0x000fea0003800000 */
.L_x_153:
        /* <DEDUP_REMOVED lines=9> */
.L_x_156:
[----:B------:R-:W-:Y:S05]  /*4b60*/  BSYNC B1 ;  /* 0x0000000000017941 */ /* 0x000fea0003800000 */
.L_x_155:
        /* <DEDUP_REMOVED lines=9> */
.L_x_158:
[----:B------:R-:W-:Y:S05]  /*4c00*/  BSYNC B1 ;  /* 0x0000000000017941 */ /* 0x000fea0003800000 */
.L_x_157:
        /* <DEDUP_REMOVED lines=10> */
.L_x_160:
[----:B------:R-:W-:Y:S05]  /*4cb0*/  BSYNC B1 ;  /* 0x0000000000017941 */ /* 0x000fea0003800000 */
.L_x_159:
        /* <DEDUP_REMOVED lines=10> */
.L_x_162:
[----:B------:R-:W-:Y:S05]  /*4d60*/  BSYNC B1 ;  /* 0x0000000000017941 */ /* 0x000fea0003800000 */
.L_x_161:
        /* <DEDUP_REMOVED lines=9> */
.L_x_164:
[----:B------:R-:W-:Y:S05]  /*4e00*/  BSYNC B1 ;  /* 0x0000000000017941 */ /* 0x000fea0003800000 */
.L_x_163:
        /* <DEDUP_REMOVED lines=9> */
.L_x_166:
[----:B------:R-:W-:Y:S05]  /*4ea0*/  BSYNC B1 ;  /* 0x0000000000017941 */ /* 0x000fea0003800000 */
.L_x_165:
        /* <DEDUP_REMOVED lines=10> */
.L_x_168:
[----:B------:R-:W-:Y:S05]  /*4f50*/  BSYNC B1 ;  /* 0x0000000000017941 */ /* 0x000fea0003800000 */
.L_x_167:
        /* <DEDUP_REMOVED lines=10> */
.L_x_170:
[----:B------:R-:W-:Y:S05]  /*5000*/  BSYNC B1 ;  /* 0x0000000000017941 */ /* 0x000fea0003800000 */
.L_x_169:
        /* <DEDUP_REMOVED lines=9> */
.L_x_172:
[----:B------:R-:W-:Y:S05]  /*50a0*/  BSYNC B1 ;  /* 0x0000000000017941 */ /* 0x000fea0003800000 */
.L_x_171:
        /* <DEDUP_REMOVED lines=9> */
.L_x_174:
[----:B------:R-:W-:Y:S05]  /*5140*/  BSYNC B1 ;  /* 0x0000000000017941 */ /* 0x000fea0003800000 */
.L_x_173:
        /* <DEDUP_REMOVED lines=10> */
.L_x_176:
[----:B------:R-:W-:Y:S05]  /*51f0*/  BSYNC B1 ;  /* 0x0000000000017941 */ /* 0x000fea0003800000 */
.L_x_175:
        /* <DEDUP_REMOVED lines=10> */
.L_x_178:
[----:B------:R-:W-:Y:S05]  /*52a0*/  BSYNC B1 ;  /* 0x0000000000017941 */ /* 0x000fea0003800000 */
.L_x_177:
        /* <DEDUP_REMOVED lines=9> */
.L_x_180:
[----:B------:R-:W-:Y:S05]  /*5340*/  BSYNC B1 ;  /* 0x0000000000017941 */ /* 0x000fea0003800000 */
.L_x_179:
        /* <DEDUP_REMOVED lines=9> */
.L_x_182:
[----:B------:R-:W-:Y:S05]  /*53e0*/  BSYNC B1 ;  /* 0x0000000000017941 */ /* 0x000fea0003800000 */
.L_x_181:
        /* <DEDUP_REMOVED lines=10> */
.L_x_184:
[----:B------:R-:W-:Y:S05]  /*5490*/  BSYNC B1 ;  /* 0x0000000000017941 */ /* 0x000fea0003800000 */
.L_x_183:
        /* <DEDUP_REMOVED lines=10> */
.L_x_186:
[----:B------:R-:W-:Y:S05]  /*5540*/  BSYNC B1 ;  /* 0x0000000000017941 */ /* 0x000fea0003800000 */
.L_x_185:
        /* <DEDUP_REMOVED lines=9> */
.L_x_188:
[----:B------:R-:W-:Y:S05]  /*55e0*/  BSYNC B1 ;  /* 0x0000000000017941 */ /* 0x000fea0003800000 */
.L_x_187:
        /* <DEDUP_REMOVED lines=9> */
.L_x_190:
[----:B------:R-:W-:Y:S05]  /*5680*/  BSYNC B1 ;  /* 0x0000000000017941 */ /* 0x000fea0003800000 */
.L_x_189:
        /* <DEDUP_REMOVED lines=10> */
.L_x_192:
[----:B------:R-:W-:Y:S05]  /*5730*/  BSYNC B1 ;  /* 0x0000000000017941 */ /* 0x000fea0003800000 */
.L_x_191:
        /* <DEDUP_REMOVED lines=10> */
.L_x_194:
[----:B------:R-:W-:Y:S05]  /*57e0*/  BSYNC B1 ;  /* 0x0000000000017941 */ /* 0x000fea0003800000 */
.L_x_193:
        /* <DEDUP_REMOVED lines=9> */
.L_x_196:
[----:B------:R-:W-:Y:S05]  /*5880*/  BSYNC B1 ;  /* 0x0000000000017941 */ /* 0x000fea0003800000 */
.L_x_195:
        /* <DEDUP_REMOVED lines=9> */
.L_x_198:
[----:B------:R-:W-:Y:S05]  /*5920*/  BSYNC B1 ;  /* 0x0000000000017941 */ /* 0x000fea0003800000 */
.L_x_197:
        /* <DEDUP_REMOVED lines=10> */
.L_x_200:
[----:B------:R-:W-:Y:S05]  /*59d0*/  BSYNC B1 ;  /* 0x0000000000017941 */ /* 0x000fea0003800000 */
.L_x_199:
        /* <DEDUP_REMOVED lines=10> */
.L_x_202:
[----:B------:R-:W-:Y:S05]  /*5a80*/  BSYNC B1 ;  /* 0x0000000000017941 */ /* 0x000fea0003800000 */
.L_x_201:
        /* <DEDUP_REMOVED lines=9> */
.L_x_204:
[----:B------:R-:W-:Y:S05]  /*5b20*/  BSYNC B1 ;  /* 0x0000000000017941 */ /* 0x000fea0003800000 */
.L_x_203:
        /* <DEDUP_REMOVED lines=9> */
.L_x_206:
[----:B------:R-:W-:Y:S05]  /*5bc0*/  BSYNC B1 ;  /* 0x0000000000017941 */ /* 0x000fea0003800000 */
.L_x_205:
        /* <DEDUP_REMOVED lines=10> */
.L_x_208:
[----:B------:R-:W-:Y:S05]  /*5c70*/  BSYNC B1 ;  /* 0x0000000000017941 */ /* 0x000fea0003800000 */
.L_x_207:
        /* <DEDUP_REMOVED lines=10> */
.L_x_210:
[----:B------:R-:W-:Y:S05]  /*5d20*/  BSYNC B1 ;  /* 0x0000000000017941 */ /* 0x000fea0003800000 */
.L_x_209:
        /* <DEDUP_REMOVED lines=9> */
.L_x_212:
[----:B------:R-:W-:Y:S05]  /*5dc0*/  BSYNC B1 ;  /* 0x0000000000017941 */ /* 0x000fea0003800000 */
.L_x_211:
        /* <DEDUP_REMOVED lines=9> */
.L_x_214:
[----:B------:R-:W-:Y:S05]  /*5e60*/  BSYNC B1 ;  /* 0x0000000000017941 */ /* 0x000fea0003800000 */
.L_x_213:
        /* <DEDUP_REMOVED lines=10> */
.L_x_216:
[----:B------:R-:W-:Y:S05]  /*5f10*/  BSYNC B1 ;  /* 0x0000000000017941 */ /* 0x000fea0003800000 */
.L_x_215:
        /* <DEDUP_REMOVED lines=10> */
.L_x_218:
[----:B------:R-:W-:Y:S05]  /*5fc0*/  BSYNC B1 ;  /* 0x0000000000017941 */ /* 0x000fea0003800000 */
.L_x_217:
        /* <DEDUP_REMOVED lines=9> */
.L_x_220:
[----:B------:R-:W-:Y:S05]  /*6060*/  BSYNC B1 ;  /* 0x0000000000017941 */ /* 0x000fea0003800000 */
.L_x_219:
        /* <DEDUP_REMOVED lines=9> */
.L_x_222:
[----:B------:R-:W-:Y:S05]  /*6100*/  BSYNC B1 ;  /* 0x0000000000017941 */ /* 0x000fea0003800000 */
.L_x_221:
        /* <DEDUP_REMOVED lines=10> */
.L_x_224:
[----:B------:R-:W-:Y:S05]  /*61b0*/  BSYNC B1 ;  /* 0x0000000000017941 */ /* 0x000fea0003800000 */
.L_x_223:
        /* <DEDUP_REMOVED lines=10> */
.L_x_226:
[----:B------:R-:W-:Y:S05]  /*6260*/  BSYNC B1 ;  /* 0x0000000000017941 */ /* 0x000fea0003800000 */
.L_x_225:
        /* <DEDUP_REMOVED lines=9> */
.L_x_228:
[----:B------:R-:W-:Y:S05]  /*6300*/  BSYNC B1 ;  /* 0x0000000000017941 */ /* 0x000fea0003800000 */
.L_x_227:
        /* <DEDUP_REMOVED lines=9> */
.L_x_230:
[----:B------:R-:W-:Y:S05]  /*63a0*/  BSYNC B1 ;  /* 0x0000000000017941 */ /* 0x000fea0003800000 */
.L_x_229:
        /* <DEDUP_REMOVED lines=10> */
.L_x_232:
[----:B------:R-:W-:Y:S05]  /*6450*/  BSYNC B1 ;  /* 0x0000000000017941 */ /* 0x000fea0003800000 */
.L_x_231:
        /* <DEDUP_REMOVED lines=10> */
.L_x_234:
[----:B------:R-:W-:Y:S05]  /*6500*/  BSYNC B1 ;  /* 0x0000000000017941 */ /* 0x000fea0003800000 */
.L_x_233:
        /* <DEDUP_REMOVED lines=9> */
.L_x_236:
[----:B------:R-:W-:Y:S05]  /*65a0*/  BSYNC B1 ;  /* 0x0000000000017941 */ /* 0x000fea0003800000 */
.L_x_235:
        /* <DEDUP_REMOVED lines=9> */
.L_x_238:
[----:B------:R-:W-:Y:S05]  /*6640*/  BSYNC B1 ;  /* 0x0000000000017941 */ /* 0x000fea0003800000 */
.L_x_237:
        /* <DEDUP_REMOVED lines=10> */
.L_x_240:
[----:B------:R-:W-:Y:S05]  /*66f0*/  BSYNC B1 ;  /* 0x0000000000017941 */ /* 0x000fea0003800000 */
.L_x_239:
        /* <DEDUP_REMOVED lines=10> */
.L_x_242:
[----:B------:R-:W-:Y:S05]  /*67a0*/  BSYNC B1 ;  /* 0x0000000000017941 */ /* 0x000fea0003800000 */
.L_x_241:
        /* <DEDUP_REMOVED lines=9> */
.L_x_244:
[----:B------:R-:W-:Y:S05]  /*6840*/  BSYNC B1 ;  /* 0x0000000000017941 */ /* 0x000fea0003800000 */
.L_x_243:
        /* <DEDUP_REMOVED lines=9> */
.L_x_246:
[----:B------:R-:W-:Y:S05]  /*68e0*/  BSYNC B1 ;  /* 0x0000000000017941 */ /* 0x000fea0003800000 */
.L_x_245:
        /* <DEDUP_REMOVED lines=10> */
.L_x_248:
[----:B------:R-:W-:Y:S05]  /*6990*/  BSYNC B1 ;  /* 0x0000000000017941 */ /* 0x000fea0003800000 */
.L_x_247:
        /* <DEDUP_REMOVED lines=10> */
.L_x_250:
[----:B------:R-:W-:Y:S05]  /*6a40*/  BSYNC B1 ;  /* 0x0000000000017941 */ /* 0x000fea0003800000 */
.L_x_249:
        /* <DEDUP_REMOVED lines=9> */
.L_x_252:
[----:B------:R-:W-:Y:S05]  /*6ae0*/  BSYNC B1 ;  /* 0x0000000000017941 */ /* 0x000fea0003800000 */
.L_x_251:
        /* <DEDUP_REMOVED lines=9> */
.L_x_254:
[----:B------:R-:W-:Y:S05]  /*6b80*/  BSYNC B1 ;  /* 0x0000000000017941 */ /* 0x000fea0003800000 */
.L_x_253:
        /* <DEDUP_REMOVED lines=10> */
.L_x_256:
[----:B------:R-:W-:Y:S05]  /*6c30*/  BSYNC B1 ;  /* 0x0000000000017941 */ /* 0x000fea0003800000 */
.L_x_255:
        /* <DEDUP_REMOVED lines=10> */
.L_x_258:
[----:B------:R-:W-:Y:S05]  /*6ce0*/  BSYNC B1 ;  /* 0x0000000000017941 */ /* 0x000fea0003800000 */
.L_x_257:
        /* <DEDUP_REMOVED lines=9> */
.L_x_260:
[----:B------:R-:W-:Y:S05]  /*6d80*/  BSYNC B1 ;  /* 0x0000000000017941 */ /* 0x000fea0003800000 */
.L_x_259:
        /* <DEDUP_REMOVED lines=9> */
.L_x_262:
[----:B------:R-:W-:Y:S05]  /*6e20*/  BSYNC B1 ;  /* 0x0000000000017941 */ /* 0x000fea0003800000 */
.L_x_261:
        /* <DEDUP_REMOVED lines=10> */
.L_x_264:
[----:B------:R-:W-:Y:S05]  /*6ed0*/  BSYNC B1 ;  /* 0x0000000000017941 */ /* 0x000fea0003800000 */
.L_x_263:
        /* <DEDUP_REMOVED lines=10> */
.L_x_266:
[----:B------:R-:W-:Y:S05]  /*6f80*/  BSYNC B1 ;  /* 0x0000000000017941 */ /* 0x000fea0003800000 */
.L_x_265:
        /* <DEDUP_REMOVED lines=9> */
.L_x_268:
[----:B------:R-:W-:Y:S05]  /*7020*/  BSYNC B1 ;  /* 0x0000000000017941 */ /* 0x000fea0003800000 */
.L_x_267:
        /* <DEDUP_REMOVED lines=9> */
.L_x_270:
[----:B------:R-:W-:Y:S05]  /*70c0*/  BSYNC B1 ;  /* 0x0000000000017941 */ /* 0x000fea0003800000 */
.L_x_269:
        /* <DEDUP_REMOVED lines=10> */
.L_x_272:
[----:B------:R-:W-:Y:S05]  /*7170*/  BSYNC B1 ;  /* 0x0000000000017941 */ /* 0x000fea0003800000 */
.L_x_271:
        /* <DEDUP_REMOVED lines=10> */
.L_x_274:
[----:B------:R-:W-:Y:S05]  /*7220*/  BSYNC B1 ;  /* 0x0000000000017941 */ /* 0x000fea0003800000 */
.L_x_273:
        /* <DEDUP_REMOVED lines=9> */
.L_x_276:
[----:B------:R-:W-:Y:S05]  /*72c0*/  BSYNC B1 ;  /* 0x0000000000017941 */ /* 0x000fea0003800000 */
.L_x_275:
        /* <DEDUP_REMOVED lines=9> */
.L_x_278:
[----:B------:R-:W-:Y:S05]  /*7360*/  BSYNC B1 ;  /* 0x0000000000017941 */ /* 0x000fea0003800000 */
.L_x_277:
        /* <DEDUP_REMOVED lines=10> */
.L_x_280:
[----:B------:R-:W-:Y:S05]  /*7410*/  BSYNC B1 ;  /* 0x0000000000017941 */ /* 0x000fea0003800000 */
.L_x_279:
        /* <DEDUP_REMOVED lines=10> */
.L_x_282:
[----:B------:R-:W-:Y:S05]  /*74c0*/  BSYNC B1 ;  /* 0x0000000000017941 */ /* 0x000fea0003800000 */
.L_x_281:
[----:B01--45:R-:W-:Y:S01]  /*74d0*/  IMAD.U32 R7, R22, 0x10000, RZ ;  /* 0x0001000016077824 */ /* 0x033fe200078e00ff */
        /* <DEDUP_REMOVED lines=8> */
.L_x_284:
[----:B------:R-:W-:Y:S05]  /*7560*/  BSYNC B1 ;  /* 0x0000000000017941 */ /* 0x000fea0003800000 */
.L_x_283:
[----:B0----5:R-:W-:Y:S01]  /*7570*/  IMAD.U32 R5, R22, 0x10000, RZ ;  /* 0x0001000016057824 */ /* 0x021fe200078e00ff */
[----:B------:R-:W-:Y:S01]  /*7580*/  ISETP.GT.AND P0, PT, R3, 0x8, P0 ;  /* 0x000000080300780c */ /* 0x000fe20000704270 */
[----:B------:R-:W-:Y:S01]  /*7590*/  @P1 IMAD.MOV.U32 R4, RZ, RZ, R10 ;  /* 0x000000ffff041224 */ /* 0x000fe200078e000a */
[----:B------:R-:W-:Y:S01]  /*75a0*/  BSSY B1, `(.L_x_285) ;  /* 0x0000009000017945 */ /* 0x000fe20003800000 */
[----:B------:R-:W-:-:S04]  /*75b0*/  FMUL R5, R5, R152 ;  /* 0x0000009805057220 */ /* 0x000fc80000400000 */
[----:B------:R-:W-:-:S05]  /*75c0*/  FFMA R5, R150, R153, R5 ;  /* 0x0000009996057223 */ /* 0x000fca0000000005 */
[----:B------:R-:W-:-:S04]  /*75d0*/  F2FP.BF16.F32.PACK_AB R5, RZ, R5 ;  /* 0x00000005ff05723e */ /* 0x000fc800000010ff */
[----:B------:R-:W-:Y:S01]  /*75e0*/  PRMT R2, R5, 0x7610, R2 ;  /* 0x0000761005027816 */ /* 0x000fe20000000002 */
[----:B------:R-:W-:-:S05]  /*75f0*/  @P1 IMAD.MOV.U32 R5, RZ, RZ, R11 ;  /* 0x000000ffff051224 */ /* 0x000fca00078e000b */
[----:B------:R0:W-:Y:S01]  /*7600*/  @P1 STG.E.U16 desc[UR36][R4.64+0x1f0], R2 ;  /* 0x0001f00204001986 */ /* 0x0001e2000c101524 */
[----:B------:R-:W-:Y:S05]  /*7610*/  @!P0 BRA `(.L_x_286) ;  /* 0x0000000000048947 */ /* 0x000fea0003800000 */
[----:B------:R4:W5:Y:S02]  /*7620*/  LDG.E.LTC128B.U16 R22, desc[UR36][R8.64+0x1f2] ;  /* 0x0001f22408167981 */ /* 0x000964000c1e1520 */
.L_x_286:
[----:B------:R-:W-:Y:S05]  /*7630*/  BSYNC B1 ;  /* 0x0000000000017941 */ /* 0x000fea0003800000 */
.L_x_285:
[----:B------:R-:W-:Y:S05]  /*7640*/  @!P0 BRA `(.L_x_287) ;  /* 0x0000002400488947 */ /* 0x000fea0003800000 */
[----:B-----5:R-:W-:-:S04]  /*7650*/  IMAD.U32 R3, R22, 0x10000, RZ ;  /* 0x0001000016037824 */ /* 0x020fc800078e00ff */
[----:B------:R-:W-:-:S04]  /*7660*/  FMUL R0, R3, R152 ;  /* 0x0000009803007220 */ /* 0x000fc80000400000 */
[----:B------:R-:W-:-:S05]  /*7670*/  FFMA R0, R151, R153, R0 ;  /* 0x0000009997007223 */ /* 0x000fca0000000000 */
[----:B------:R-:W-:-:S05]  /*7680*/  F2FP.BF16.F32.PACK_AB R0, RZ, R0 ;  /* 0x00000000ff00723e */ /* 0x000fca00000010ff */
[----:B------:R0:W-:Y:S01]  /*7690*/  STG.E.U16 desc[UR36][R10.64+0x1f2], R0 ;  /* 0x0001f2000a007986 */ /* 0x0001e2000c101524 */
[----:B------:R-:W-:Y:S05]  /*76a0*/  BRA `(.L_x_287) ;  /* 0x0000002400307947 */ /* 0x000fea0003800000 */
.L_x_34:
[----:B------:R-:W-:Y:S01]  /*76b0*/  ISETP.GT.AND P0, PT, R0, 0x1, PT ;  /* 0x000000010000780c */ /* 0x000fe20003f04270 */
[----:B------:R-:W-:Y:S01]  /*76c0*/  ULDC.64 UR4, c[0x0][0x5c0] ;  /* 0x0001700000047ab9 */ /* 0x000fe20000000a00 */
[-C--:B------:R-:W-:Y:S01]  /*76d0*/  FMUL R24, R24, R153.reuse ;  /* 0x0000009918187220 */ /* 0x080fe20000400000 */
[-C--:B------:R-:W-:Y:S01]  /*76e0*/  FMUL R25, R25, R153.reuse ;  /* 0x0000009919197220 */ /* 0x080fe20000400000 */
[----:B------:R-:W-:Y:S01]  /*76f0*/  ISETP.GT.AND P3, PT, R3, RZ, P0 ;  /* 0x000000ff0300720c */ /* 0x000fe20000764270 */
[-C--:B------:R-:W-:Y:S01]  /*7700*/  FMUL R26, R26, R153.reuse ;  /* 0x000000991a1a7220 */ /* 0x080fe20000400000 */
[----:B------:R-:W-:Y:S01]  /*7710*/  LEA R4, P4, R6, UR4, 0x1 ;  /* 0x0000000406047c11 */ /* 0x000fe2000f8808ff */
[-C--:B------:R-:W-:Y:S01]  /*7720*/  FMUL R27, R27, R153.reuse ;  /* 0x000000991b1b7220 */ /* 0x080fe20000400000 */
[----:B------:R-:W-:Y:S01]  /*7730*/  F2FP.BF16.F32.PACK_AB R24, RZ, R24 ;  /* 0x00000018ff18723e */ /* 0x000fe200000010ff */
[-C--:B------:R-:W-:Y:S01]  /*7740*/  FMUL R28, R28, R153.reuse ;  /* 0x000000991c1c7220 */ /* 0x080fe20000400000 */
[----:B------:R-:W-:Y:S01]  /*7750*/  LEA.HI.X R5, R6, UR5, R179, 0x1, P4 ;  /* 0x0000000506057c11 */ /* 0x000fe2000a0f0cb3 */
[----:B------:R-:W-:Y:S01]  /*7760*/  FMUL R29, R29, R153 ;  /* 0x000000991d1d7220 */ /* 0x000fe20000400000 */
[----:B------:R-:W-:Y:S01]  /*7770*/  F2FP.BF16.F32.PACK_AB R25, RZ, R25 ;  /* 0x00000019ff19723e */ /* 0x000fe200000010ff */
[-C--:B------:R-:W-:Y:S01]  /*7780*/  FMUL R30, R30, R153.reuse ;  /* 0x000000991e1e7220 */ /* 0x080fe20000400000 */
[----:B------:R-:W-:Y:S01]  /*7790*/  SHF.L.U64.HI R11, R10, 0x4, R11 ;  /* 0x000000040a0b7819 */ /* 0x000fe2000001020b */
[----:B------:R-:W-:Y:S01]  /*77a0*/  @P1 STG.E.U16 desc[UR36][R4.64], R24 ;  /* 0x0000001804001986 */ /* 0x000fe2000c101524 */
[----:B------:R-:W-:Y:S01]  /*77b0*/  ISETP.GT.AND P1, PT, R0, 0x8, PT ;  /* 0x000000080000780c */ /* 0x000fe20003f24270 */
[-C--:B------:R-:W-:Y:S01]  /*77c0*/  FMUL R31, R31, R153.reuse ;  /* 0x000000991f1f7220 */ /* 0x080fe20000400000 */
[C---:B------:R-:W-:Y:S01]  /*77d0*/  ISETP.GT.AND P4, PT, R3.reuse, 0x8, P0 ;  /* 0x000000080300780c */ /* 0x040fe20000784270 */
[----:B------:R-:W-:Y:S01]  /*77e0*/  @P3 STG.E.U16 desc[UR36][R4.64+0x2], R25 ;  /* 0x0000021904003986 */ /* 0x000fe2000c101524 */
[----:B------:R-:W-:Y:S01]  /*77f0*/  LEA R6, P3, R10, R4, 0x4 ;  /* 0x000000040a067211 */ /* 0x000fe200078620ff */
[-C--:B------:R-:W-:Y:S01]  /*7800*/  FMUL R32, R32, R153.reuse ;  /* 0x0000009920207220 */ /* 0x080fe20000400000 */
[----:B------:R-:W-:Y:S01]  /*7810*/  ISETP.GT.AND P2, PT, R3, 0x8, P2 ;  /* 0x000000080300780c */ /* 0x000fe20001744270 */
[-C--:B------:R-:W-:Y:S01]  /*7820*/  FMUL R33, R33, R153.reuse ;  /* 0x0000009921217220 */ /* 0x080fe20000400000 */
[----:B------:R-:W-:Y:S01]  /*7830*/  ISETP.GT.AND P0, PT, R0, 0x9, PT ;  /* 0x000000090000780c */ /* 0x000fe20003f04270 */
[----:B------:R-:W-:Y:S01]  /*7840*/  IMAD.X R7, R11, 0x1, R5, P3 ;  /* 0x000000010b077824 */ /* 0x000fe200018e0605 */
[C---:B------:R-:W-:Y:S01]  /*7850*/  ISETP.GT.AND P5, PT, R3.reuse, RZ, P1 ;  /* 0x000000ff0300720c */ /* 0x040fe20000fa4270 */
[-C--:B------:R-:W-:Y:S01]  /*7860*/  FMUL R34, R34, R153.reuse ;  /* 0x0000009922227220 */ /* 0x080fe20000400000 */
[----:B------:R-:W-:Y:S01]  /*7870*/  ISETP.GT.AND P3, PT, R3, RZ, P0 ;  /* 0x000000ff0300720c */ /* 0x000fe20000764270 */
[-C--:B------:R-:W-:Y:S01]  /*7880*/  FMUL R35, R35, R153.reuse ;  /* 0x0000009923237220 */ /* 0x080fe20000400000 */
[----:B------:R-:W-:Y:S01]  /*7890*/  F2FP.BF16.F32.PACK_AB R26, RZ, R26 ;  /* 0x0000001aff1a723e */ /* 0x000fe200000010ff */
[----:B------:R-:W-:Y:S01]  /*78a0*/  FMUL R36, R36, R153 ;  /* 0x0000009924247220 */ /* 0x000fe20000400000 */
[----:B------:R-:W-:Y:S01]  /*78b0*/  F2FP.BF16.F32.PACK_AB R27, RZ, R27 ;  /* 0x0000001bff1b723e */ /* 0x000fe200000010ff */
[----:B------:R-:W-:Y:S01]  /*78c0*/  FMUL R37, R37, R153 ;  /* 0x0000009925257220 */ /* 0x000fe20000400000 */
[----:B------:R-:W-:Y:S01]  /*78d0*/  F2FP.BF16.F32.PACK_AB R28, RZ, R28 ;  /* 0x0000001cff1c723e */ /* 0x000fe200000010ff */
[----:B------:R-:W-:Y:S01]  /*78e0*/  @P2 STG.E.U16 desc[UR36][R6.64], R26 ;  /* 0x0000001a06002986 */ /* 0x000fe2000c101524 */
[----:B------:R-:W-:Y:S01]  /*78f0*/  F2FP.BF16.F32.PACK_AB R29, RZ, R29 ;  /* 0x0000001dff1d723e */ /* 0x000fe200000010ff */
[-C--:B------:R-:W-:Y:S01]  /*7900*/  FMUL R38, R38, R153.reuse ;  /* 0x0000009926267220 */ /* 0x080fe20000400000 */
[----:B------:R-:W-:Y:S01]  /*7910*/  ISETP.GT.AND P2, PT, R3, 0x8, P1 ;  /* 0x000000080300780c */ /* 0x000fe20000f44270 */
[----:B------:R-:W-:Y:S01]  /*7920*/  @P4 STG.E.U16 desc[UR36][R6.64+0x2], R27 ;  /* 0x0000021b06004986 */ /* 0x000fe2000c101524 */
[----:B------:R-:W-:Y:S01]  /*7930*/  ISETP.GT.AND P1, PT, R0, 0x10, PT ;  /* 0x000000100000780c */ /* 0x000fe20003f24270 */
[-C--:B------:R-:W-:Y:S01]  /*7940*/  FMUL R39, R39, R153.reuse ;  /* 0x0000009927277220 */ /* 0x080fe20000400000 */
[----:B------:R-:W-:Y:S01]  /*7950*/  F2FP.BF16.F32.PACK_AB R30, RZ, R30 ;  /* 0x0000001eff1e723e */ /* 0x000fe200000010ff */
[----:B------:R-:W-:Y:S01]  /*7960*/  @P5 STG.E.U16 desc[UR36][R4.64+0x10], R28 ;  /* 0x0000101c04005986 */ /* 0x000fe2000c101524 */
[C---:B------:R-:W-:Y:S01]  /*7970*/  ISETP.GT.AND P4, PT, R3.reuse, RZ, P1 ;  /* 0x000000ff0300720c */ /* 0x040fe20000f84270 */
[----:B------:R-:W-:Y:S01]  /*7980*/  FMUL R40, R40, R153 ;  /* 0x0000009928287220 */ /* 0x000fe20000400000 */
[----:B------:R-:W-:Y:S01]  /*7990*/  F2FP.BF16.F32.PACK_AB R31, RZ, R31 ;  /* 0x0000001fff1f723e */ /* 0x000fe200000010ff */
[----:B------:R-:W-:Y:S01]  /*79a0*/  @P3 STG.E.U16 desc[UR36][R4.64+0x12], R29 ;  /* 0x0000121d04003986 */ /* 0x000fe2000c101524 */
[----:B------:R-:W-:Y:S01]  /*79b0*/  ISETP.GT.AND P3, PT, R3, 0x8, P0 ;  /* 0x000000080300780c */ /* 0x000fe20000764270 */
[-C--:B------:R-:W-:Y:S01]  /*79c0*/  FMUL R41, R41, R153.reuse ;  /* 0x0000009929297220 */ /* 0x080fe20000400000 */
[----:B------:R-:W-:Y:S01]  /*79d0*/  ISETP.GT.AND P0, PT, R0, 0x11, PT ;  /* 0x000000110000780c */ /* 0x000fe20003f04270 */
[----:B------:R-:W-:Y:S01]  /*79e0*/  @P2 STG.E.U16 desc[UR36][R6.64+0x10], R30 ;  /* 0x0000101e06002986 */ /* 0x000fe2000c101524 */
[----:B------:R-:W-:Y:S01]  /*79f0*/  F2FP.BF16.F32.PACK_AB R32, RZ, R32 ;  /* 0x00000020ff20723e */ /* 0x000fe200000010ff */
[-C--:B------:R-:W-:Y:S01]  /*7a00*/  FMUL R42, R42, R153.reuse ;  /* 0x000000992a2a7220 */ /* 0x080fe20000400000 */
[----:B------:R-:W-:Y:S01]  /*7a10*/  ISETP.GT.AND P5, PT, R3, RZ, P0 ;  /* 0x000000ff0300720c */ /* 0x000fe200007a4270 */
[-C--:B------:R-:W-:Y:S01]  /*7a20*/  FMUL R43, R43, R153.reuse ;  /* 0x000000992b2b7220 */ /* 0x080fe20000400000 */
[----:B------:R-:W-:Y:S01]  /*7a30*/  ISETP.GT.AND P2, PT, R3, 0x8, P1 ;  /* 0x000000080300780c */ /* 0x000fe20000f44270 */
[-C--:B------:R-:W-:Y:S01]  /*7a40*/  FMUL R44, R44, R153.reuse ;  /* 0x000000992c2c7220 */ /* 0x080fe20000400000 */
[----:B------:R-:W-:Y:S01]  /*7a50*/  ISETP.GT.AND P1, PT, R0, 0x18, PT ;  /* 0x000000180000780c */ /* 0x000fe20003f24270 */
[----:B------:R-:W-:Y:S01]  /*7a60*/  FMUL R45, R45, R153 ;  /* 0x000000992d2d7220 */ /* 0x000fe20000400000 */
[----:B------:R-:W-:Y:S01]  /*7a70*/  F2FP.BF16.F32.PACK_AB R33, RZ, R33 ;  /* 0x00000021ff21723e */ /* 0x000fe200000010ff */
[----:B------:R-:W-:Y:S01]  /*7a80*/  @P3 STG.E.U16 desc[UR36][R6.64+0x12], R31 ;  /* 0x0000121f06003986 */ /* 0x000fe2000c101524 */
[C---:B------:R-:W-:Y:S01]  /*7a90*/  ISETP.GT.AND P3, PT, R3.reuse, 0x8, P0 ;  /* 0x000000080300780c */ /* 0x040fe20000764270 */
[-C--:B------:R-:W-:Y:S01]  /*7aa0*/  FMUL R46, R46, R153.reuse ;  /* 0x000000992e2e7220 */ /* 0x080fe20000400000 */
[----:B------:R-:W-:Y:S01]  /*7ab0*/  ISETP.GT.AND P0, PT, R0, 0x19, PT ;  /* 0x000000190000780c */ /* 0x000fe20003f04270 */
[----:B------:R-:W-:Y:S01]  /*7ac0*/  @P4 STG.E.U16 desc[UR36][R4.64+0x20], R32 ;  /* 0x0000202004004986 */ /* 0x000fe2000c101524 */
[----:B------:R-:W-:Y:S01]  /*7ad0*/  ISETP.GT.AND P4, PT, R3, RZ, P1 ;  /* 0x000000ff0300720c */ /* 0x000fe20000f84270 */
[-C--:B------:R-:W-:Y:S01]  /*7ae0*/  FMUL R47, R47, R153.reuse ;  /* 0x000000992f2f7220 */ /* 0x080fe20000400000 */
[----:B------:R-:W-:Y:S01]  /*7af0*/  F2FP.BF16.F32.PACK_AB R34, RZ, R34 ;  /* 0x00000022ff22723e */ /* 0x000fe200000010ff */
[----:B------:R-:W-:Y:S01]  /*7b00*/  @P5 STG.E.U16 desc[UR36][R4.64+0x22], R33 ;  /* 0x0000222104005986 */ /* 0x000fe2000c101524 */
[----:B------:R-:W-:Y:S01]  /*7b10*/  ISETP.GT.AND P5, PT, R3, RZ, P0 ;  /* 0x000000ff0300720c */ /* 0x000fe200007a4270 */
[----:B------:R-:W-:Y:S01]  /*7b20*/  FMUL R48, R48, R153 ;  /* 0x0000009930307220 */ /* 0x000fe20000400000 */
[----:B------:R-:W-:Y:S01]  /*7b30*/  F2FP.BF16.F32.PACK_AB R35, RZ, R35 ;  /* 0x00000023ff23723e */ /* 0x000fe200000010ff */
[----:B------:R-:W-:Y:S01]  /*7b40*/  @P2 STG.E.U16 desc[UR36][R6.64+0x20], R34 ;  /* 0x0000202206002986 */ /* 0x000fe2000c101524 */
[----:B------:R-:W-:Y:S01]  /*7b50*/  F2FP.BF16.F32.PACK_AB R36, RZ, R36 ;  /* 0x00000024ff24723e */ /* 0x000fe200000010ff */
[-C--:B------:R-:W-:Y:S01]  /*7b60*/  FMUL R49, R49, R153.reuse ;  /* 0x0000009931317220 */ /* 0x080fe20000400000 */
[C---:B------:R-:W-:Y:S01]  /*7b70*/  ISETP.GT.AND P2, PT, R3.reuse, 0x8, P1 ;  /* 0x000000080300780c */ /* 0x040fe20000f44270 */
[----:B------:R-:W-:Y:S01]  /*7b80*/  @P3 STG.E.U16 desc[UR36][R6.64+0x22], R35 ;  /* 0x0000222306003986 */ /* 0x000fe2000c101524 */
[----:B------:R-:W-:Y:S01]  /*7b90*/  ISETP.GT.AND P1, PT, R0, 0x20, PT ;  /* 0x000000200000780c */ /* 0x000fe20003f24270 */
[----:B------:R-:W-:Y:S01]  /*7ba0*/  FMUL R50, R50, R153 ;  /* 0x0000009932327220 */ /* 0x000fe20000400000 */
[----:B------:R-:W-:Y:S01]  /*7bb0*/  F2FP.BF16.F32.PACK_AB R37, RZ, R37 ;  /* 0x00000025ff25723e */ /* 0x000fe200000010ff */
[----:B------:R-:W-:Y:S01]  /*7bc0*/  @P4 STG.E.U16 desc[UR36][R4.64+0x30], R36 ;  /* 0x0000302404004986 */ /* 0x000fe2000c101524 */
[----:B------:R-:W-:Y:S01]  /*7bd0*/  ISETP.GT.AND P3, PT, R3, 0x8, P0 ;  /* 0x000000080300780c */ /* 0x000fe20000764270 */
[-C--:B------:R-:W-:Y:S01]  /*7be0*/  FMUL R51, R51, R153.reuse ;  /* 0x0000009933337220 */ /* 0x080fe20000400000 */
[----:B------:R-:W-:Y:S01]  /*7bf0*/  ISETP.GT.AND P0, PT, R0, 0x21, PT ;  /* 0x000000210000780c */ /* 0x000fe20003f04270 */
[----:B------:R-:W-:Y:S01]  /*7c00*/  @P5 STG.E.U16 desc[UR36][R4.64+0x32], R37 ;  /* 0x0000322504005986 */ /* 0x000fe2000c101524 */
[----:B------:R-:W-:Y:S01]  /*7c10*/  ISETP.GT.AND P4, PT, R3, RZ, P1 ;  /* 0x000000ff0300720c */ /* 0x000fe20000f84270 */
[-C--:B------:R-:W-:Y:S01]  /*7c20*/  FMUL R52, R52, R153.reuse ;  /* 0x0000009934347220 */ /* 0x080fe20000400000 */
[----:B------:R-:W-:Y:S01]  /*7c30*/  F2FP.BF16.F32.PACK_AB R38, RZ, R38 ;  /* 0x00000026ff26723e */ /* 0x000fe200000010ff */
[-C--:B------:R-:W-:Y:S01]  /*7c40*/  FMUL R53, R53, R153.reuse ;  /* 0x0000009935357220 */ /* 0x080fe20000400000 */
        /* <DEDUP_REMOVED lines=325> */
[----:B------:R-:W-:Y:S01]  /*90a0*/  FMUL R151, R151, R153 ;  /* 0x0000009997977220 */ /* 0x000fe20000400000 */
[----:B------:R-:W-:Y:S01]  /*90b0*/  ISETP.GT.AND P2, PT, R3, 0x8, P1 ;  /* 0x000000080300780c */ /* 0x000fe20000f44270 */
[----:B------:R-:W-:Y:S01]  /*90c0*/  @P3 STG.E.U16 desc[UR36][R6.64+0x132], R103 ;  /* 0x0001326706003986 */ /* 0x000fe2000c101524 */
[----:B------:R-:W-:-:S02]  /*90d0*/  ISETP.GT.AND P1, PT, R0, 0xa8, PT ;  /* 0x000000a80000780c */ /* 0x000fc40003f24270 */
[----:B------:R-:W-:Y:S01]  /*90e0*/  F2FP.BF16.F32.PACK_AB R105, RZ, R105 ;  /* 0x00000069ff69723e */ /* 0x000fe200000010ff */
[----:B------:R-:W-:Y:S01]  /*90f0*/  @P4 STG.E.U16 desc[UR36][R4.64+0x140], R104 ;  /* 0x0001406804004986 */ /* 0x000fe2000c101524 */
[C---:B------:R-:W-:Y:S02]  /*9100*/  ISETP.GT.AND P3, PT, R3.reuse, 0x8, P0 ;  /* 0x000000080300780c */ /* 0x040fe40000764270 */
[----:B------:R-:W-:Y:S01]  /*9110*/  ISETP.GT.AND P0, PT, R0, 0xa9, PT ;  /* 0x000000a90000780c */ /* 0x000fe20003f04270 */
[----:B------:R-:W-:Y:S01]  /*9120*/  @P5 STG.E.U16 desc[UR36][R4.64+0x142], R105 ;  /* 0x0001426904005986 */ /* 0x000fe2000c101524 */
[C---:B------:R-:W-:Y:S02]  /*9130*/  ISETP.GT.AND P4, PT, R3.reuse, RZ, P1 ;  /* 0x000000ff0300720c */ /* 0x040fe40000f84270 */
[----:B------:R-:W-:Y:S02]  /*9140*/  F2FP.BF16.F32.PACK_AB R106, RZ, R106 ;  /* 0x0000006aff6a723e */ /* 0x000fe400000010ff */
[----:B------:R-:W-:-:S02]  /*9150*/  ISETP.GT.AND P5, PT, R3, RZ, P0 ;  /* 0x000000ff0300720c */ /* 0x000fc400007a4270 */
[----:B------:R-:W-:Y:S01]  /*9160*/  F2FP.BF16.F32.PACK_AB R107, RZ, R107 ;  /* 0x0000006bff6b723e */ /* 0x000fe200000010ff */
[----:B------:R-:W-:Y:S01]  /*9170*/  @P2 STG.E.U16 desc[UR36][R6.64+0x140], R106 ;  /* 0x0001406a06002986 */ /* 0x000fe2000c101524 */
[----:B------:R-:W-:Y:S02]  /*9180*/  F2FP.BF16.F32.PACK_AB R108, RZ, R108 ;  /* 0x0000006cff6c723e */ /* 0x000fe400000010ff */
[C---:B------:R-:W-:Y:S01]  /*9190*/  ISETP.GT.AND P2, PT, R3.reuse, 0x8, P1 ;  /* 0x000000080300780c */ /* 0x040fe20000f44270 */
[----:B------:R-:W-:Y:S01]  /*91a0*/  @P3 STG.E.U16 desc[UR36][R6.64+0x142], R107 ;  /* 0x0001426b06003986 */ /* 0x000fe2000c101524 */
[----:B------:R-:W-:Y:S02]  /*91b0*/  ISETP.GT.AND P1, PT, R0, 0xb0, PT ;  /* 0x000000b00000780c */ /* 0x000fe40003f24270 */
[----:B------:R-:W-:Y:S01]  /*91c0*/  F2FP.BF16.F32.PACK_AB R109, RZ, R109 ;  /* 0x0000006dff6d723e */ /* 0x000fe200000010ff */
[----:B------:R-:W-:Y:S01]  /*91d0*/  @P4 STG.E.U16 desc[UR36][R4.64+0x150], R108 ;  /* 0x0001506c04004986 */ /* 0x000fe2000c101524 */
[----:B------:R-:W-:-:S02]  /*91e0*/  ISETP.GT.AND P3, PT, R3, 0x8, P0 ;  /* 0x000000080300780c */ /* 0x000fc40000764270 */
[----:B------:R-:W-:Y:S01]  /*91f0*/  ISETP.GT.AND P0, PT, R0, 0xb1, PT ;  /* 0x000000b10000780c */ /* 0x000fe20003f04270 */
[----:B------:R-:W-:Y:S01]  /*9200*/  @P5 STG.E.U16 desc[UR36][R4.64+0x152], R109 ;  /* 0x0001526d04005986 */ /* 0x000fe2000c101524 */
[C---:B------:R-:W-:Y:S02]  /*9210*/  ISETP.GT.AND P4, PT, R3.reuse, RZ, P1 ;  /* 0x000000ff0300720c */ /* 0x040fe40000f84270 */
[----:B------:R-:W-:Y:S02]  /*9220*/  F2FP.BF16.F32.PACK_AB R110, RZ, R110 ;  /* 0x0000006eff6e723e */ /* 0x000fe400000010ff */
[----:B------:R-:W-:Y:S02]  /*9230*/  ISETP.GT.AND P5, PT, R3, RZ, P0 ;  /* 0x000000ff0300720c */ /* 0x000fe400007a4270 */
[----:B------:R-:W-:Y:S01]  /*9240*/  F2FP.BF16.F32.PACK_AB R111, RZ, R111 ;  /* 0x0000006fff6f723e */ /* 0x000fe200000010ff */
[----:B------:R-:W-:Y:S01]  /*9250*/  @P2 STG.E.U16 desc[UR36][R6.64+0x150], R110 ;  /* 0x0001506e06002986 */ /* 0x000fe2000c101524 */
[----:B------:R-:W-:-:S02]  /*9260*/  F2FP.BF16.F32.PACK_AB R112, RZ, R112 ;  /* 0x00000070ff70723e */ /* 0x000fc400000010ff */
[C---:B------:R-:W-:Y:S01]  /*9270*/  ISETP.GT.AND P2, PT, R3.reuse, 0x8, P1 ;  /* 0x000000080300780c */ /* 0x040fe20000f44270 */
[----:B------:R-:W-:Y:S01]  /*9280*/  @P3 STG.E.U16 desc[UR36][R6.64+0x152], R111 ;  /* 0x0001526f06003986 */ /* 0x000fe2000c101524 */
[C---:B------:R-:W-:Y:S02]  /*9290*/  ISETP.GT.AND P1, PT, R0.reuse, 0xb8, PT ;  /* 0x000000b80000780c */ /* 0x040fe40003f24270 */
[----:B------:R-:W-:Y:S01]  /*92a0*/  F2FP.BF16.F32.PACK_AB R113, RZ, R113 ;  /* 0x00000071ff71723e */ /* 0x000fe200000010ff */
[----:B------:R-:W-:Y:S01]  /*92b0*/  @P4 STG.E.U16 desc[UR36][R4.64+0x160], R112 ;  /* 0x0001607004004986 */ /* 0x000fe2000c101524 */
[C---:B------:R-:W-:Y:S02]  /*92c0*/  ISETP.GT.AND P3, PT, R3.reuse, 0x8, P0 ;  /* 0x000000080300780c */ /* 0x040fe40000764270 */
[----:B------:R-:W-:Y:S01]  /*92d0*/  ISETP.GT.AND P0, PT, R0, 0xb9, PT ;  /* 0x000000b90000780c */ /* 0x000fe20003f04270 */
[----:B------:R-:W-:Y:S01]  /*92e0*/  @P5 STG.E.U16 desc[UR36][R4.64+0x162], R113 ;  /* 0x0001627104005986 */ /* 0x000fe2000c101524 */
[----:B------:R-:W-:-:S02]  /*92f0*/  ISETP.GT.AND P4, PT, R3, RZ, P1 ;  /* 0x000000ff0300720c */ /* 0x000fc40000f84270 */
[----:B------:R-:W-:Y:S02]  /*9300*/  F2FP.BF16.F32.PACK_AB R114, RZ, R114 ;  /* 0x00000072ff72723e */ /* 0x000fe400000010ff */
[C---:B------:R-:W-:Y:S02]  /*9310*/  ISETP.GT.AND P5, PT, R3.reuse, RZ, P0 ;  /* 0x000000ff0300720c */ /* 0x040fe400007a4270 */
[----:B------:R-:W-:Y:S01]  /*9320*/  F2FP.BF16.F32.PACK_AB R115, RZ, R115 ;  /* 0x00000073ff73723e */ /* 0x000fe200000010ff */
[----:B------:R-:W-:Y:S01]  /*9330*/  @P2 STG.E.U16 desc[UR36][R6.64+0x160], R114 ;  /* 0x0001607206002986 */ /* 0x000fe2000c101524 */
[----:B------:R-:W-:Y:S02]  /*9340*/  F2FP.BF16.F32.PACK_AB R116, RZ, R116 ;  /* 0x00000074ff74723e */ /* 0x000fe400000010ff */
        /* <DEDUP_REMOVED lines=65> */
[----:B------:R-:W-:Y:S02]  /*9760*/  ISETP.GT.AND P5, PT, R3, RZ, P0 ;  /* 0x000000ff0300720c */ /* 0x000fe400007a4270 */
[----:B------:R-:W-:Y:S02]  /*9770*/  F2FP.BF16.F32.PACK_AB R134, RZ, R134 ;  /* 0x00000086ff86723e */ /* 0x000fe400000010ff */
[----:B------:R-:W-:Y:S02]  /*9780*/  F2FP.BF16.F32.PACK_AB R135, RZ, R135 ;  /* 0x00000087ff87723e */ /* 0x000fe400000010ff */
[----:B------:R-:W-:Y:S01]  /*9790*/  F2FP.BF16.F32.PACK_AB R136, RZ, R136 ;  /* 0x00000088ff88723e */ /* 0x000fe200000010ff */
[----:B------:R-:W-:Y:S01]  /*97a0*/  @P2 STG.E.U16 desc[UR36][R6.64+0x1b0], R134 ;  /* 0x0001b08606002986 */ /* 0x000fe2000c101524 */
[----:B------:R-:W-:-:S02]  /*97b0*/  F2FP.BF16.F32.PACK_AB R137, RZ, R137 ;  /* 0x00000089ff89723e */ /* 0x000fc400000010ff */
[C---:B------:R-:W-:Y:S01]  /*97c0*/  ISETP.GT.AND P1, PT, R3.reuse, 0x8, P1 ;  /* 0x000000080300780c */ /* 0x040fe20000f24270 */
[----:B------:R-:W-:Y:S01]  /*97d0*/  @P3 STG.E.U16 desc[UR36][R6.64+0x1b2], R135 ;  /* 0x0001b28706003986 */ /* 0x000fe2000c101524 */
[C---:B------:R-:W-:Y:S02]  /*97e0*/  ISETP.GT.AND P2, PT, R3.reuse, 0x8, P0 ;  /* 0x000000080300780c */ /* 0x040fe40000744270 */
[C---:B------:R-:W-:Y:S01]  /*97f0*/  ISETP.GT.AND P0, PT, R0.reuse, 0xe9, PT ;  /* 0x000000e90000780c */ /* 0x040fe20003f04270 */
[----:B------:R-:W-:Y:S01]  /*9800*/  @P4 STG.E.U16 desc[UR36][R4.64+0x1c0], R136 ;  /* 0x0001c08804004986 */ /* 0x000fe2000c101524 */
[----:B------:R-:W-:Y:S02]  /*9810*/  ISETP.GT.AND P4, PT, R0, 0xe8, PT ;  /* 0x000000e80000780c */ /* 0x000fe40003f84270 */
[----:B------:R-:W-:Y:S01]  /*9820*/  F2FP.BF16.F32.PACK_AB R138, RZ, R138 ;  /* 0x0000008aff8a723e */ /* 0x000fe200000010ff */
[----:B------:R-:W-:Y:S01]  /*9830*/  @P5 STG.E.U16 desc[UR36][R4.64+0x1c2], R137 ;  /* 0x0001c28904005986 */ /* 0x000fe2000c101524 */
[----:B------:R-:W-:-:S02]  /*9840*/  ISETP.GT.AND P5, PT, R3, RZ, P4 ;  /* 0x000000ff0300720c */ /* 0x000fc400027a4270 */
[----:B------:R-:W-:Y:S01]  /*9850*/  F2FP.BF16.F32.PACK_AB R139, RZ, R139 ;  /* 0x0000008bff8b723e */ /* 0x000fe200000010ff */
[----:B------:R-:W-:Y:S01]  /*9860*/  @P1 STG.E.U16 desc[UR36][R6.64+0x1c0], R138 ;  /* 0x0001c08a06001986 */ /* 0x000fe2000c101524 */
[----:B------:R-:W-:Y:S02]  /*9870*/  F2FP.BF16.F32.PACK_AB R140, RZ, R140 ;  /* 0x0000008cff8c723e */ /* 0x000fe400000010ff */
[C---:B------:R-:W-:Y:S01]  /*9880*/  ISETP.GT.AND P3, PT, R3.reuse, RZ, P0 ;  /* 0x000000ff0300720c */ /* 0x040fe20000764270 */
[----:B------:R-:W-:Y:S01]  /*9890*/  @P2 STG.E.U16 desc[UR36][R6.64+0x1c2], R139 ;  /* 0x0001c28b06002986 */ /* 0x000fe2000c101524 */
[C---:B------:R-:W-:Y:S02]  /*98a0*/  ISETP.GT.AND P4, PT, R3.reuse, 0x8, P4 ;  /* 0x000000080300780c */ /* 0x040fe40002784270 */
[----:B------:R-:W-:Y:S02]  /*98b0*/  F2FP.BF16.F32.PACK_AB R141, RZ, R141 ;  /* 0x0000008dff8d723e */ /* 0x000fe400000010ff */
[----:B------:R-:W-:Y:S01]  /*98c0*/  F2FP.BF16.F32.PACK_AB R142, RZ, R142 ;  /* 0x0000008eff8e723e */ /* 0x000fe200000010ff */
[----:B------:R-:W-:Y:S01]  /*98d0*/  @P5 STG.E.U16 desc[UR36][R4.64+0x1d0], R140 ;  /* 0x0001d08c04005986 */ /* 0x000fe2000c101524 */
[----:B------:R-:W-:-:S02]  /*98e0*/  ISETP.GT.AND P5, PT, R3, 0x8, P0 ;  /* 0x000000080300780c */ /* 0x000fc400007a4270 */
[----:B------:R-:W-:Y:S02]  /*98f0*/  F2FP.BF16.F32.PACK_AB R143, RZ, R143 ;  /* 0x0000008fff8f723e */ /* 0x000fe400000010ff */
[C---:B------:R-:W-:Y:S01]  /*9900*/  ISETP.GT.AND P0, PT, R0.reuse, 0xf1, PT ;  /* 0x000000f10000780c */ /* 0x040fe20003f04270 */
[----:B------:R-:W-:Y:S01]  /*9910*/  @P3 STG.E.U16 desc[UR36][R4.64+0x1d2], R141 ;  /* 0x0001d28d04003986 */ /* 0x000fe2000c101524 */
[----:B------:R-:W-:Y:S02]  /*9920*/  ISETP.GT.AND P3, PT, R0, 0xf0, PT ;  /* 0x000000f00000780c */ /* 0x000fe40003f64270 */
[----:B------:R-:W-:Y:S01]  /*9930*/  F2FP.BF16.F32.PACK_AB R144, RZ, R144 ;  /* 0x00000090ff90723e */ /* 0x000fe200000010ff */
[----:B------:R-:W-:Y:S01]  /*9940*/  @P4 STG.E.U16 desc[UR36][R6.64+0x1d0], R142 ;  /* 0x0001d08e06004986 */ /* 0x000fe2000c101524 */
[C---:B------:R-:W-:Y:S02]  /*9950*/  ISETP.GT.AND P4, PT, R3.reuse, RZ, P3 ;  /* 0x000000ff0300720c */ /* 0x040fe40001f84270 */
[C---:B------:R-:W-:Y:S01]  /*9960*/  ISETP.GT.AND P3, PT, R3.reuse, 0x8, P3 ;  /* 0x000000080300780c */ /* 0x040fe20001f64270 */
[----:B------:R-:W-:Y:S01]  /*9970*/  @P5 STG.E.U16 desc[UR36][R6.64+0x1d2], R143 ;  /* 0x0001d28f06005986 */ /* 0x000fe2000c101524 */
[----:B------:R-:W-:-:S02]  /*9980*/  ISETP.GT.AND P5, PT, R3, RZ, P0 ;  /* 0x000000ff0300720c */ /* 0x000fc400007a4270 */
[----:B------:R-:W-:Y:S02]  /*9990*/  F2FP.BF16.F32.PACK_AB R145, RZ, R145 ;  /* 0x00000091ff91723e */ /* 0x000fe400000010ff */
[C---:B------:R-:W-:Y:S02]  /*99a0*/  ISETP.GT.AND P0, PT, R3.reuse, 0x8, P0 ;  /* 0x000000080300780c */ /* 0x040fe40000704270 */
[C---:B------:R-:W-:Y:S02]  /*99b0*/  ISETP.GT.AND P1, PT, R0.reuse, 0xf9, PT ;  /* 0x000000f90000780c */ /* 0x040fe40003f24270 */
[----:B------:R-:W-:Y:S01]  /*99c0*/  ISETP.GT.AND P2, PT, R0, 0xf8, PT ;  /* 0x000000f80000780c */ /* 0x000fe20003f44270 */
[----:B------:R-:W-:Y:S01]  /*99d0*/  @P4 STG.E.U16 desc[UR36][R4.64+0x1e0], R144 ;  /* 0x0001e09004004986 */ /* 0x000fe2000c101524 */
[C---:B------:R-:W-:Y:S01]  /*99e0*/  ISETP.GT.AND P4, PT, R3.reuse, RZ, P1 ;  /* 0x000000ff0300720c */ /* 0x040fe20000f84270 */
[----:B------:R-:W-:Y:S01]  /*99f0*/  @P3 IMAD.MOV.U32 R2, RZ, RZ, R6 ;  /* 0x000000ffff023224 */ /* 0x000fe200078e0006 */
[C---:B------:R-:W-:Y:S01]  /*9a00*/  ISETP.GT.AND P1, PT, R3.reuse, 0x8, P1 ;  /* 0x000000080300780c */ /* 0x040fe20000f24270 */
[----:B------:R-:W-:Y:S01]  /*9a10*/  @P5 STG.E.U16 desc[UR36][R4.64+0x1e2], R145 ;  /* 0x0001e29104005986 */ /* 0x000fe2000c101524 */
[----:B------:R-:W-:-:S02]  /*9a20*/  ISETP.GT.AND P5, PT, R3, RZ, P2 ;  /* 0x000000ff0300720c */ /* 0x000fc400017a4270 */
[----:B------:R-:W-:Y:S01]  /*9a30*/  ISETP.GT.AND P2, PT, R3, 0x8, P2 ;  /* 0x000000080300780c */ /* 0x000fe20001744270 */
[----:B------:R-:W-:Y:S01]  /*9a40*/  @P3 IMAD.MOV.U32 R3, RZ, RZ, R7 ;  /* 0x000000ffff033224 */ /* 0x000fe200078e0007 */
[----:B------:R-:W-:Y:S02]  /*9a50*/  F2FP.BF16.F32.PACK_AB R146, RZ, R146 ;  /* 0x00000092ff92723e */ /* 0x000fe400000010ff */
[----:B------:R-:W-:Y:S02]  /*9a60*/  F2FP.BF16.F32.PACK_AB R147, RZ, R147 ;  /* 0x00000093ff93723e */ /* 0x000fe400000010ff */
[----:B------:R-:W-:Y:S01]  /*9a70*/  F2FP.BF16.F32.PACK_AB R148, RZ, R148 ;  /* 0x00000094ff94723e */ /* 0x000fe200000010ff */
[----:B------:R0:W-:Y:S01]  /*9a80*/  @P3 STG.E.U16 desc[UR36][R2.64+0x1e0], R146 ;  /* 0x0001e09202003986 */ /* 0x0001e2000c101524 */
[----:B------:R-:W-:Y:S02]  /*9a90*/  F2FP.BF16.F32.PACK_AB R149, RZ, R149 ;  /* 0x00000095ff95723e */ /* 0x000fe400000010ff */
[----:B------:R-:W-:-:S02]  /*9aa0*/  F2FP.BF16.F32.PACK_AB R150, RZ, R150 ;  /* 0x00000096ff96723e */ /* 0x000fc400000010ff */
[----:B------:R-:W-:Y:S01]  /*9ab0*/  F2FP.BF16.F32.PACK_AB R151, RZ, R151 ;  /* 0x00000097ff97723e */ /* 0x000fe200000010ff */
[----:B0-----:R-:W-:Y:S02]  /*9ac0*/  @P0 IMAD.MOV.U32 R2, RZ, RZ, R6 ;  /* 0x000000ffff020224 */ /* 0x001fe400078e0006 */
[----:B------:R-:W-:-:S05]  /*9ad0*/  @P0 IMAD.MOV.U32 R3, RZ, RZ, R7 ;  /* 0x000000ffff030224 */ /* 0x000fca00078e0007 */
[----:B------:R0:W-:Y:S02]  /*9ae0*/  @P0 STG.E.U16 desc[UR36][R2.64+0x1e2], R147 ;  /* 0x0001e29302000986 */ /* 0x0001e4000c101524 */
[----:B0-----:R-:W-:Y:S02]  /*9af0*/  @P5 IMAD.MOV.U32 R2, RZ, RZ, R4 ;  /* 0x000000ffff025224 */ /* 0x001fe400078e0004 */
[----:B------:R-:W-:-:S05]  /*9b00*/  @P5 IMAD.MOV.U32 R3, RZ, RZ, R5 ;  /* 0x000000ffff035224 */ /* 0x000fca00078e0005 */
[----:B------:R0:W-:Y:S04]  /*9b10*/  @P5 STG.E.U16 desc[UR36][R2.64+0x1f0], R148 ;  /* 0x0001f09402005986 */ /* 0x0001e8000c101524 */
[----:B------:R1:W-:Y:S01]  /*9b20*/  @P4 STG.E.U16 desc[UR36][R4.64+0x1f2], R149 ;  /* 0x0001f29504004986 */ /* 0x0003e2000c101524 */
[----:B0-----:R-:W-:Y:S02]  /*9b30*/  @P2 IMAD.MOV.U32 R2, RZ, RZ, R6 ;  /* 0x000000ffff022224 */ /* 0x001fe400078e0006 */
[----:B------:R-:W-:-:S05]  /*9b40*/  @P2 IMAD.MOV.U32 R3, RZ, RZ, R7 ;  /* 0x000000ffff032224 */ /* 0x000fca00078e0007 */
[----:B------:R1:W-:Y:S04]  /*9b50*/  @P2 STG.E.U16 desc[UR36][R2.64+0x1f0], R150 ;  /* 0x0001f09602002986 */ /* 0x0003e8000c101524 */
[----:B------:R1:W-:Y:S02]  /*9b60*/  @P1 STG.E.U16 desc[UR36][R6.64+0x1f2], R151 ;  /* 0x0001f29706001986 */ /* 0x0003e4000c101524 */
.L_x_287:
[----:B------:R-:W-:Y:S05]  /*9b70*/  BSYNC B0 ;  /* 0x0000000000007941 */ /* 0x000fea0003800000 */
.L_x_33:
[----:B01----:R-:W2:Y:S01]  /*9b80*/  LDL.64 R2, [R1] ;  /* 0x0000000001027983 */ /* 0x003ea20000100a00 */
[----:B------:R-:W-:Y:S01]  /*9b90*/  ULDC.64 UR4, c[0x0][0x650] ;  /* 0x0001940000047ab9 */ /* 0x000fe20000000a00 */
[----:B------:R0:W-:Y:S01]  /*9ba0*/  SYNCS.ARRIVE.TRANS64.A1T0 RZ, [R160+UR45], RZ ;  /* 0x000000ffa0ff79a7 */ /* 0x0001e2000810002d */
[----:B------:R-:W-:Y:S01]  /*9bb0*/  PRMT R0, RZ, 0x7610, R0 ;  /* 0x00007610ff007816 */ /* 0x000fe20000000000 */
[----:B------:R-:W-:Y:S02]  /*9bc0*/  IMAD.MOV.U32 R19, RZ, RZ, -0x1 ;  /* 0xffffffffff137424 */ /* 0x000fe400078e00ff */
[----:B-----5:R-:W-:Y:S01]  /*9bd0*/  IMAD.MOV.U32 R22, RZ, RZ, -0x1 ;  /* 0xffffffffff167424 */ /* 0x020fe200078e00ff */
[----:B--2---:R-:W-:-:S04]  /*9be0*/  LEA R18, P0, R2, R18, 0x1 ;  /* 0x0000001202127211 */ /* 0x004fc800078008ff */
[----:B------:R-:W-:Y:S01]  /*9bf0*/  LEA.HI.X R17, R2, R17, R23, 0x1, P0 ;  /* 0x0000001102117211 */ /* 0x000fe200000f0c17 */
[----:B------:R-:W-:Y:S01]  /*9c00*/  IMAD.MOV.U32 R2, RZ, RZ, -0x1 ;  /* 0xffffffffff027424 */ /* 0x000fe200078e00ff */
[----:B------:R-:W-:-:S04]  /*9c10*/  ISETP.GE.U32.AND P0, PT, R18, UR4, PT ;  /* 0x0000000412007c0c */ /* 0x000fc8000bf06070 */
[----:B------:R-:W-:-:S13]  /*9c20*/  ISETP.GE.U32.AND.EX P0, PT, R17, UR5, PT, P0 ;  /* 0x0000000511007c0c */ /* 0x000fda000bf06100 */
[----:B0-----:R-:W-:Y:S05]  /*9c30*/  @P0 BRA `(.L_x_288) ;  /* 0x0000000400700947 */ /* 0x001fea0003800000 */
[----:B------:R-:W0:Y:S01]  /*9c40*/  S2R R10, SR_CTAID.X ;  /* 0x00000000000a7919 */ /* 0x000e220000002500 */
[----:B---34-:R-:W1:Y:S01]  /*9c50*/  LDC.64 R8, c[0x0][0x628] ;  /* 0x00018a00ff087b82 */ /* 0x018e620000000a00 */
[----:B------:R-:W-:Y:S01]  /*9c60*/  ULDC UR4, c[0x0][0x150] ;  /* 0x0000540000047ab9 */ /* 0x000fe20000000800 */
[----:B------:R-:W-:Y:S01]  /*9c70*/  IMAD.MOV.U32 R6, RZ, RZ, R18 ;  /* 0x000000ffff067224 */ /* 0x000fe200078e0012 */
[----:B------:R-:W2:Y:S01]  /*9c80*/  S2R R20, SR_CTAID.Y ;  /* 0x0000000000147919 */ /* 0x000ea20000002600 */
[----:B------:R-:W-:-:S04]  /*9c90*/  IMAD.MOV.U32 R7, RZ, RZ, R17 ;  /* 0x000000ffff077224 */ /* 0x000fc800078e0011 */
[----:B------:R-:W3:Y:S08]  /*9ca0*/  LDC R15, c[0x0][0x144] ;  /* 0x00005100ff0f7b82 */ /* 0x000ef00000000800 */
[----:B------:R-:W4:Y:S08]  /*9cb0*/  LDC R0, c[0x0][0x630] ;  /* 0x00018c00ff007b82 */ /* 0x000f300000000800 */
[----:B------:R-:W2:Y:S01]  /*9cc0*/  LDC.64 R12, c[0x0][0x620] ;  /* 0x00018800ff0c7b82 */ /* 0x000ea20000000a00 */
[----:B-1----:R-:W-:-:S04]  /*9cd0*/  ISETP.NE.U32.AND P0, PT, R8, RZ, PT ;  /* 0x000000ff0800720c */ /* 0x002fc80003f05070 */
[----:B------:R-:W-:Y:S02]  /*9ce0*/  ISETP.NE.AND.EX P0, PT, R9, RZ, PT, P0 ;  /* 0x000000ff0900720c */ /* 0x000fe40003f05300 */
[----:B0-----:R-:W-:-:S05]  /*9cf0*/  I2FP.F32.U32 R2, R10 ;  /* 0x0000000a00027245 */ /* 0x001fca0000201000 */
[----:B------:R-:W-:-:S04]  /*9d00*/  FMUL R2, R2, UR4 ;  /* 0x0000000402027c20 */ /* 0x000fc80008400000 */
[----:B------:R0:W1:Y:S02]  /*9d10*/  F2I.U32.TRUNC.NTZ R14, R2 ;  /* 0x00000002000e7305 */ /* 0x000064000020f000 */
[----:B---34-:R-:W-:Y:S05]  /*9d20*/  @!P0 BRA `(.L_x_289) ;  /* 0x0000000000288947 */ /* 0x018fea0003800000 */
[----:B------:R-:W3:Y:S02]  /*9d30*/  LDC R3, c[0x0][0x634] ;  /* 0x00018d00ff037b82 */ /* 0x000ee40000000800 */
[----:B---3--:R-:W-:-:S05]  /*9d40*/  IADD3 R7, P0, R18, R3, RZ ;  /* 0x0000000312077210 */ /* 0x008fca0007f1e0ff */
[----:B------:R-:W-:-:S04]  /*9d50*/  IMAD.X R11, RZ, RZ, R17, P0 ;  /* 0x000000ffff0b7224 */ /* 0x000fc800000e0611 */
[----:B0-----:R-:W-:-:S04]  /*9d60*/  IMAD.WIDE.U32 R2, R11, R8, RZ ;  /* 0x000000080b027225 */ /* 0x001fc800078e00ff */
[----:B------:R-:W-:-:S04]  /*9d70*/  IMAD.WIDE.U32 R4, P0, R7, R9, R2 ;  /* 0x0000000907047225 */ /* 0x000fc80007800002 */
[----:B------:R-:W-:-:S04]  /*9d80*/  IMAD.WIDE.U32 R2, R7, R8, RZ ;  /* 0x0000000807027225 */ /* 0x000fc800078e00ff */
[----:B------:R-:W-:Y:S01]  /*9d90*/  IMAD.X R7, RZ, RZ, RZ, P0 ;  /* 0x000000ffff077224 */ /* 0x000fe200000e06ff */
[----:B------:R-:W-:Y:S01]  /*9da0*/  IADD3 RZ, P0, R3, R4, RZ ;  /* 0x0000000403ff7210 */ /* 0x000fe20007f1e0ff */
[----:B------:R-:W-:-:S04]  /*9db0*/  IMAD.MOV.U32 R6, RZ, RZ, R5 ;  /* 0x000000ffff067224 */ /* 0x000fc800078e0005 */
[----:B------:R-:W-:-:S08]  /*9dc0*/  IMAD.WIDE.U32.X R6, R11, R9, R6, P0 ;  /* 0x000000090b067225 */ /* 0x000fd000000e0406 */
.L_x_289:
[----:B------:R-:W3:Y:S01]  /*9dd0*/  LDC.64 R26, c[0x0][0x640] ;  /* 0x00019000ff1a7b82 */ /* 0x000ee20000000a00 */
[-C--:B------:R-:W-:Y:S01]  /*9de0*/  SHF.R.U64 R11, R6, R0.reuse, R7 ;  /* 0x00000000060b7219 */ /* 0x080fe20000001207 */
[----:B------:R-:W-:Y:S01]  /*9df0*/  IMAD.MOV.U32 R19, RZ, RZ, R17 ;  /* 0x000000ffff137224 */ /* 0x000fe200078e0011 */
[----:B------:R-:W-:Y:S01]  /*9e00*/  SHF.R.U32.HI R0, RZ, R0, R7 ;  /* 0x00000000ff007219 */ /* 0x000fe20000011607 */
[----:B-1----:R-:W-:Y:S01]  /*9e10*/  IMAD.MOV R14, RZ, RZ, -R14 ;  /* 0x000000ffff0e7224 */ /* 0x002fe200078e0a0e */
[----:B------:R-:W-:Y:S01]  /*9e20*/  IADD3 R5, P0, RZ, -R11, RZ ;  /* 0x8000000bff057210 */ /* 0x000fe20007f1e0ff */
[----:B------:R-:W-:Y:S01]  /*9e30*/  ULDC UR4, c[0x0][0x154] ;  /* 0x0000550000047ab9 */ /* 0x000fe20000000800 */
[----:B------:R-:W-:Y:S01]  /*9e40*/  IMAD.MOV.U32 R7, RZ, RZ, 0x1 ;  /* 0x00000001ff077424 */ /* 0x000fe200078e00ff */
[----:B------:R-:W1:Y:S01]  /*9e50*/  LDC R4, c[0x0][0x618] ;  /* 0x00018600ff047b82 */ /* 0x000e620000000800 */
[----:B------:R-:W-:Y:S02]  /*9e60*/  IMAD R22, R15, R14, R10 ;  /* 0x0000000e0f167224 */ /* 0x000fe400078e020a */
[----:B------:R-:W-:-:S04]  /*9e70*/  IMAD.X R3, RZ, RZ, ~R0, P0 ;  /* 0x000000ffff037224 */ /* 0x000fc800000e0e00 */
[-C--:B--2---:R-:W-:Y:S01]  /*9e80*/  IMAD R0, R3, R12.reuse, RZ ;  /* 0x0000000c03007224 */ /* 0x084fe200078e02ff */
[----:B------:R-:W2:Y:S01]  /*9e90*/  LDC R6, c[0x0][0x608] ;  /* 0x00018200ff067b82 */ /* 0x000ea20000000800 */
[----:B0-----:R-:W-:-:S04]  /*9ea0*/  IMAD.WIDE.U32 R2, R5, R12, R18 ;  /* 0x0000000c05027225 */ /* 0x001fc800078e0012 */
[----:B------:R-:W-:Y:S01]  /*9eb0*/  IMAD R5, R5, R13, R0 ;  /* 0x0000000d05057224 */ /* 0x000fe200078e0200 */
[----:B------:R-:W-:Y:S02]  /*9ec0*/  I2FP.F32.U32 R0, R20 ;  /* 0x0000001400007245 */ /* 0x000fe40000201000 */
[----:B------:R-:W0:Y:S01]  /*9ed0*/  LDC R24, c[0x0][0x658] ;  /* 0x00019600ff187b82 */ /* 0x000e220000000800 */
[----:B------:R-:W-:Y:S01]  /*9ee0*/  IMAD.IADD R3, R3, 0x1, R5 ;  /* 0x0000000103037824 */ /* 0x000fe200078e0205 */
[----:B---3--:R-:W-:Y:S01]  /*9ef0*/  ISETP.NE.U32.AND P0, PT, R26, RZ, PT ;  /* 0x000000ff1a00720c */ /* 0x008fe20003f05070 */
[----:B------:R-:W-:Y:S01]  /*9f00*/  FMUL R0, R0, UR4 ;  /* 0x0000000400007c20 */ /* 0x000fe20008400000 */
[----:B------:R-:W-:Y:S02]  /*9f10*/  IMAD.MOV.U32 R5, RZ, RZ, -0x1 ;  /* 0xffffffffff057424 */ /* 0x000fe400078e00ff */
[----:B------:R-:W-:Y:S01]  /*9f20*/  ISETP.NE.AND.EX P0, PT, R27, RZ, PT, P0 ;  /* 0x000000ff1b00720c */ /* 0x000fe20003f05300 */
[----:B------:R3:W4:Y:S01]  /*9f30*/  F2I.U32.TRUNC.NTZ R12, R0 ;  /* 0x00000000000c7305 */ /* 0x000722000020f000 */
[----:B------:R-:W3:Y:S01]  /*9f40*/  LDC R15, c[0x0][0x148] ;  /* 0x00005200ff0f7b82 */ /* 0x000ee20000000800 */
[----:B-1----:R-:W-:-:S02]  /*9f50*/  SHF.R.U64 R10, R2, R4, R3 ;  /* 0x00000004020a7219 */ /* 0x002fc40000001203 */
[----:B------:R-:W-:-:S05]  /*9f60*/  SHF.R.U32.HI R3, RZ, R4, R3 ;  /* 0x00000004ff037219 */ /* 0x000fca0000011603 */
[----:B------:R-:W1:Y:S01]  /*9f70*/  LDC R14, c[0x0][0x600] ;  /* 0x00018000ff0e7b82 */ /* 0x000e620000000800 */
[-CC-:B--2---:R-:W-:Y:S02]  /*9f80*/  SHF.R.U64 R8, R10, R6.reuse, R3.reuse ;  /* 0x000000060a087219 */ /* 0x184fe40000001203 */
[----:B------:R-:W-:-:S05]  /*9f90*/  SHF.R.U32.HI R3, RZ, R6, R3 ;  /* 0x00000006ff037219 */ /* 0x000fca0000011603 */
[----:B------:R-:W2:Y:S01]  /*9fa0*/  LDC R21, c[0x0][0x648] ;  /* 0x00019200ff157b82 */ /* 0x000ea20000000800 */
[-CC-:B0-----:R-:W-:Y:S02]  /*9fb0*/  SHF.R.U64 R13, R8, R24.reuse, R3.reuse ;  /* 0x00000018080d7219 */ /* 0x181fe40000001203 */
[-C--:B------:R-:W-:Y:S02]  /*9fc0*/  SHF.L.U32 R5, R5, R24.reuse, RZ ;  /* 0x0000001805057219 */ /* 0x080fe400000006ff */
[-C--:B------:R-:W-:Y:S01]  /*9fd0*/  SHF.R.U32.HI R3, RZ, R24.reuse, R3 ;  /* 0x00000018ff037219 */ /* 0x080fe20000011603 */
[----:B------:R-:W-:Y:S01]  /*9fe0*/  IMAD.MOV.U32 R2, RZ, RZ, R13 ;  /* 0x000000ffff027224 */ /* 0x000fe200078e000d */
[----:B------:R-:W-:Y:S01]  /*9ff0*/  SHF.L.U32 R24, R7, R24, RZ ;  /* 0x0000001807187219 */ /* 0x000fe200000006ff */
[----:B------:R-:W0:Y:S01]  /*a000*/  LDC R25, c[0x0][0x638] ;  /* 0x00018e00ff197b82 */ /* 0x000e220000000800 */
[----:B------:R-:W-:-:S07]  /*a010*/  LOP3.LUT R19, RZ, R5, RZ, 0x33, !PT ;  /* 0x00000005ff137212 */ /* 0x000fce00078e33ff */
[----:B------:R-:W0:Y:S01]  /*a020*/  LDC R28, c[0x0][0x610] ;  /* 0x00018400ff1c7b82 */ /* 0x000e220000000800 */
[----:B----4-:R-:W-:Y:S05]  /*a030*/  @!P0 BRA `(.L_x_290) ;  /* 0x0000000000288947 */ /* 0x010fea0003800000 */
[----:B---3--:R-:W3:Y:S02]  /*a040*/  LDC R0, c[0x0][0x64c] ;  /* 0x00019300ff007b82 */ /* 0x008ee40000000800 */
[----:B---3--:R-:W-:-:S05]  /*a050*/  IADD3 R7, P0, R13, R0, RZ ;  /* 0x000000000d077210 */ /* 0x008fca0007f1e0ff */
        /* <DEDUP_REMOVED lines=8> */
.L_x_290:
[----:B------:R-:W4:Y:S01]  /*a0e0*/  LDC R4, c[0x0][0x65c] ;  /* 0x00019700ff047b82 */ /* 0x000f220000000800 */
[----:B--23--:R-:W-:Y:S01]  /*a0f0*/  SHF.R.U64 R0, R2, R21, R3 ;  /* 0x0000001502007219 */ /* 0x00cfe20000001203 */
[----:B-1----:R-:W-:Y:S01]  /*a100*/  VIADD R3, R14, 0xffffffff ;  /* 0xffffffff0e037836 */ /* 0x002fe20000000000 */
[----:B------:R-:W-:Y:S01]  /*a110*/  LOP3.LUT R19, R8, R19, RZ, 0xc0, !PT ;  /* 0x0000001308137212 */ /* 0x000fe200078ec0ff */
[----:B------:R-:W-:Y:S02]  /*a120*/  IMAD.MOV R12, RZ, RZ, -R12 ;  /* 0x000000ffff0c7224 */ /* 0x000fe400078e0a0c */
[----:B------:R-:W-:Y:S01]  /*a130*/  IMAD.MOV R2, RZ, RZ, -R0 ;  /* 0x000000ffff027224 */ /* 0x000fe200078e0a00 */
[----:B------:R-:W-:Y:S01]  /*a140*/  LOP3.LUT R3, R10, R3, RZ, 0xc0, !PT ;  /* 0x000000030a037212 */ /* 0x000fe200078ec0ff */
[----:B------:R-:W-:Y:S02]  /*a150*/  IMAD R19, R24, R0, R19 ;  /* 0x0000000018137224 */ /* 0x000fe400078e0213 */
[----:B0-----:R-:W-:-:S04]  /*a160*/  IMAD R0, R2, R25, R13 ;  /* 0x0000001902007224 */ /* 0x001fc800078e020d */
[----:B------:R-:W-:Y:S01]  /*a170*/  IMAD R2, R0, R14, R3 ;  /* 0x0000000e00027224 */ /* 0x000fe200078e0203 */
[----:B----4-:R-:W-:Y:S01]  /*a180*/  ISETP.NE.AND P0, PT, R4, 0x1, PT ;  /* 0x000000010400780c */ /* 0x010fe20003f05270 */
[----:B------:R-:W-:-:S05]  /*a190*/  IMAD.MOV.U32 R4, RZ, RZ, 0x1 ;  /* 0x00000001ff047424 */ /* 0x000fca00078e00ff */
[----:B------:R-:W-:-:S07]  /*a1a0*/  PRMT R0, R4, 0x7610, R0 ;  /* 0x0000761004007816 */ /* 0x000fce0000000000 */
[----:B------:R-:W-:-:S04]  /*a1b0*/  @P0 IMAD R22, R15, R12, R20 ;  /* 0x0000000c0f160224 */ /* 0x000fc800078e0214 */
[----:B------:R-:W-:-:S05]  /*a1c0*/  IMAD R19, R19, R28, R22 ;  /* 0x0000001c13137224 */ /* 0x000fca00078e0216 */
[----:B------:R-:W-:Y:S02]  /*a1d0*/  SEL R22, R2, R19, !P0 ;  /* 0x0000001302167207 */ /* 0x000fe40004000000 */
[----:B------:R-:W-:Y:S01]  /*a1e0*/  SEL R19, R19, R2, !P0 ;  /* 0x0000000213137207 */ /* 0x000fe20004000000 */
[----:B------:R-:W-:-:S07]  /*a1f0*/  IMAD.MOV.U32 R2, RZ, RZ, R11 ;  /* 0x000000ffff027224 */ /* 0x000fce00078e000b */
.L_x_288:
[----:B------:R-:W-:Y:S02]  /*a200*/  LOP3.LUT P0, RZ, R0, 0xff, RZ, 0xc0, !PT ;  /* 0x000000ff00ff7812 */ /* 0x000fe4000780c0ff */
[----:B------:R-:W-:-:S11]  /*a210*/  LOP3.LUT R173, R173, 0x1, RZ, 0x3c, !PT ;  /* 0x00000001adad7812 */ /* 0x000fd600078e3cff */
[----:B------:R-:W-:Y:S05]  /*a220*/  @P0 BRA `(.L_x_291) ;  /* 0xffffff7000c40947 */ /* 0x000fea000383ffff */
[----:B------:R-:W-:Y:S05]  /*a230*/  EXIT ;  /* 0x000000000000794d */ /* 0x000fea0003800000 */
.L_x_14:
[----:B------:R-:W-:-:S08]  /*a240*/  ISETP.NE.AND P0, PT, R0, RZ, PT ;  /* 0x000000ff0000720c */ /* 0x000fd00003f05270 */
[----:B0-----:R-:W0:-:S00]  /*a250*/  USETMAXREG.DEALLOC.CTAPOOL 0x28 ;  /* 0x00000028000079c8 */ /* 0x001e0000080e0500 */
[----:B------:R-:W-:Y:S05]  /*a260*/  @P0 EXIT ;  /* 0x000000000000094d */ /* 0x000fea0003800000 */
[----:B0-----:R-:W-:Y:S01]  /*a270*/  LOP3.LUT P0, RZ, R8, 0xff, RZ, 0xc0, !PT ;  /* 0x000000ff08ff7812 */ /* 0x001fe2000780c0ff */
[----:B------:R-:W-:Y:S02]  /*a280*/  IMAD.MOV.U32 R0, RZ, RZ, 0x1 ;  /* 0x00000001ff007424 */ /* 0x000fe400078e00ff */
[----:B------:R-:W-:-:S10]  /*a290*/  IMAD.MOV.U32 R7, RZ, RZ, RZ ;  /* 0x000000ffff077224 */ /* 0x000fd400078e00ff */
[----:B------:R-:W-:Y:S05]  /*a2a0*/  @!P0 BRA `(.L_x_292) ;  /* 0x0000000c00648947 */ /* 0x000fea0003800000 */
[----:B------:R-:W-:Y:S01]  /*a2b0*/  LOP3.LUT P0, RZ, R4, 0x1f, RZ, 0xc0, !PT ;  /* 0x0000001f04ff7812 */ /* 0x000fe2000780c0ff */
[----:B------:R-:W-:Y:S01]  /*a2c0*/  ULDC UR5, c[0x0][0x658] ;  /* 0x0001960000057ab9 */ /* 0x000fe20000000800 */
[----:B------:R-:W-:Y:S01]  /*a2d0*/  UMOV UR6, 0xffffffff ;  /* 0xffffffff00067882 */ /* 0x000fe20000000000 */
[----:B------:R-:W-:Y:S01]  /*a2e0*/  BSSY B0, `(.L_x_292) ;  /* 0x00000d5000007945 */ /* 0x000fe20003800000 */
[----:B------:R-:W-:Y:S01]  /*a2f0*/  USHF.L.U32 UR6, UR6, UR5, URZ ;  /* 0x0000000506067299 */ /* 0x000fe2000800063f */
[C---:B------:R-:W-:Y:S01]  /*a300*/  ISETP.NE.AND P2, PT, R3.reuse, RZ, PT ;  /* 0x000000ff0300720c */ /* 0x040fe20003f45270 */
[----:B------:R-:W-:Y:S01]  /*a310*/  IMAD.MOV.U32 R8, RZ, RZ, 0x1 ;  /* 0x00000001ff087424 */ /* 0x000fe200078e00ff */
[----:B------:R-:W-:Y:S01]  /*a320*/  ISETP.NE.OR P0, PT, R3, RZ, !P0 ;  /* 0x000000ff0300720c */ /* 0x000fe20004705670 */
[----:B------:R-:W-:Y:S01]  /*a330*/  IMAD.MOV.U32 R0, RZ, RZ, 0x1 ;  /* 0x00000001ff007424 */ /* 0x000fe200078e00ff */
[----:B------:R-:W-:Y:S01]  /*a340*/  LOP3.LUT R6, R16, 0x2, RZ, 0xfc, !PT ;  /* 0x0000000210067812 */ /* 0x000fe200078efcff */
[----:B------:R-:W-:Y:S01]  /*a350*/  IMAD.MOV.U32 R7, RZ, RZ, RZ ;  /* 0x000000ffff077224 */ /* 0x000fe200078e00ff */
[----:B------:R-:W-:Y:S01]  /*a360*/  ULDC UR4, c[0x0][0x600] ;  /* 0x0001800000047ab9 */ /* 0x000fe20000000800 */
[----:B------:R-:W-:Y:S01]  /*a370*/  UMOV UR7, 0x1 ;  /* 0x0000000100077882 */ /* 0x000fe20000000000 */
[----:B------:R-:W-:-:S02]  /*a380*/  UIADD3 UR28, UR40, 0x1, URZ ;  /* 0x00000001281c7890 */ /* 0x000fc4000fffe03f */
[----:B------:R-:W-:Y:S02]  /*a390*/  UIADD3 UR19, UR4, -0x1, URZ ;  /* 0xffffffff04137890 */ /* 0x000fe4000fffe03f */
[----:B------:R-:W-:Y:S02]  /*a3a0*/  USHF.L.U32 UR21, UR7, UR5, URZ ;  /* 0x0000000507157299 */ /* 0x000fe4000800063f */
[----:B------:R-:W-:Y:S01]  /*a3b0*/  ULOP3.LUT UR20, URZ, UR6, URZ, 0x33, !UPT ;  /* 0x000000063f147292 */ /* 0x000fe2000f8e333f */
[----:B------:R-:W-:-:S11]  /*a3c0*/  ULDC.64 UR26, c[0x0][0x198] ;  /* 0x00006600001a7ab9 */ /* 0x000fd60000000a00 */
.L_x_304:
[----:B------:R-:W-:-:S03]  /*a3d0*/  UMOV UR4, 0xffffffff ;  /* 0xffffffff00047882 */ /* 0x000fc60000000000 */
[----:B------:R-:W-:Y:S05]  /*a3e0*/  BRA.DIV UR4, `(.L_x_293) ;  /* 0x0000001604247947 */ /* 0x000fea000b800000 */
[----:B------:R-:W-:-:S13]  /*a3f0*/  ELECT P6, URZ, PT ;  /* 0x00000000003f782f */ /* 0x000fda00038c0000 */
.L_x_324:
[----:B------:R-:W-:Y:S04]  /*a400*/  BSSY B1, `(.L_x_294) ;  /* 0x000004a000017945 */ /* 0x000fe80003800000 */
[----:B------:R-:W-:Y:S05]  /*a410*/  @!P6 BRA `(.L_x_295) ;  /* 0x000000040020e947 */ /* 0x000fea0003800000 */
[----:B------:R-:W0:Y:S02]  /*a420*/  LDC R3, c[0x0][0x28c] ;  /* 0x0000a300ff037b82 */ /* 0x000e240000000800 */
[----:B0-----:R-:W-:-:S13]  /*a430*/  ISETP.GE.AND P1, PT, R3, 0x1, PT ;  /* 0x000000010300780c */ /* 0x001fda0003f26270 */
[----:B------:R-:W-:Y:S05]  /*a440*/  @!P1 BRA `(.L_x_295) ;  /* 0x0000000400149947 */ /* 0x000fea0003800000 */
[----:B------:R-:W-:Y:S02]  /*a450*/  IMAD.SHL.U32 R22, R22, 0x100, RZ ;  /* 0x0000010016167824 */ /* 0x000fe400078e00ff */
[----:B------:R-:W-:Y:S02]  /*a460*/  IMAD.SHL.U32 R19, R19, 0x40, RZ ;  /* 0x0000004013137824 */ /* 0x000fe400078e00ff */
[----:B------:R-:W-:Y:S02]  /*a470*/  IMAD.MOV.U32 R12, RZ, RZ, RZ ;  /* 0x000000ffff0c7224 */ /* 0x000fe400078e00ff */
[----:B------:R-:W-:Y:S02]  /*a480*/  IMAD.U32 R13, RZ, RZ, UR28 ;  /* 0x0000001cff0d7e24 */ /* 0x000fe4000f8e00ff */
[----:B------:R-:W-:Y:S02]  /*a490*/  IMAD.MOV.U32 R3, RZ, RZ, R0 ;  /* 0x000000ffff037224 */ /* 0x000fe400078e0000 */
[----:B------:R-:W-:-:S02]  /*a4a0*/  IMAD.MOV.U32 R4, RZ, RZ, R7 ;  /* 0x000000ffff047224 */ /* 0x000fc400078e0007 */
[C---:B------:R-:W-:Y:S02]  /*a4b0*/  VIADD R14, R22.reuse, 0x40 ;  /* 0x00000040160e7836 */ /* 0x040fe40000000000 */
[C---:B------:R-:W-:Y:S02]  /*a4c0*/  VIADD R15, R22.reuse, 0x80 ;  /* 0x00000080160f7836 */ /* 0x040fe40000000000 */
[----:B------:R-:W-:-:S07]  /*a4d0*/  VIADD R20, R22, 0xc0 ;  /* 0x000000c016147836 */ /* 0x000fce0000000000 */
.L_x_299:
[----:B------:R-:W0:Y:S01]  /*a4e0*/  S2R R10, SR_CgaCtaId ;  /* 0x00000000000a7919 */ /* 0x000e220000008800 */
[----:B------:R-:W-:Y:S01]  /*a4f0*/  MOV R5, 0x400 ;  /* 0x0000040000057802 */ /* 0x000fe20000000f00 */
[----:B------:R-:W1:Y:S03]  /*a500*/  @!P2 LDC R9, c[0x0][0x500] ;  /* 0x00014000ff09ab82 */ /* 0x000e660000000800 */
[----:B0-----:R-:W-:Y:S02]  /*a510*/  LEA R11, R10, R5, 0x18 ;  /* 0x000000050a0b7211 */ /* 0x001fe400078ec0ff */
[----:B------:R-:W-:-:S03]  /*a520*/  SHF.L.U32 R5, R3, 0x1f, RZ ;  /* 0x0000001f03057819 */ /* 0x000fc600000006ff */
[----:B------:R-:W-:-:S04]  /*a530*/  IMAD R10, R4, 0x8, R11 ;  /* 0x00000008040a7824 */ /* 0x000fc800078e020b */
[----:B------:R-:W0:Y:S02]  /*a540*/  SYNCS.PHASECHK.TRANS64.TRYWAIT P1, [R10+URZ+0x58], R5 ;  /* 0x000058050a0075a7 */ /* 0x000e24000802017f */
[----:B01----:R-:W-:Y:S05]  /*a550*/  @!P1 BRA `(.L_x_296) ;  /* 0x0000001000e89947 */ /* 0x003fea0003800000 */
.L_x_325:
[----:B0-----:R-:W-:Y:S01]  /*a560*/  PRMT R5, R6, 0x9910, RZ ;  /* 0x0000991006057816 */ /* 0x001fe200000000ff */
[----:B------:R0:W-:Y:S03]  /*a570*/  @!P2 SYNCS.ARRIVE.TRANS64 RZ, [R10+URZ], R9 ;  /* 0x000000090affa9a7 */ /* 0x0001e6000800003f */
[----:B------:R-:W-:-:S13]  /*a580*/  ISETP.NE.AND P1, PT, R5, 0x2, PT ;  /* 0x000000020500780c */ /* 0x000fda0003f25270 */
[----:B0-----:R-:W-:Y:S05]  /*a590*/  @P1 BRA `(.L_x_297) ;  /* 0x0000000000041947 */ /* 0x001fea0003800000 */
[----:B------:R-:W-:Y:S01]  /*a5a0*/  BPT.TRAP 0x1 ;  /* 0x000000040000795c */ /* 0x000fe20000300000 */
.L_x_297:
[----:B------:R-:W-:Y:S05]  /*a5b0*/  @P0 BRA `(.L_x_298) ;  /* 0x0000000000040947 */ /* 0x000fea0003800000 */
[----:B------:R-:W-:Y:S01]  /*a5c0*/  BPT.TRAP 0x1 ;  /* 0x000000040000795c */ /* 0x000fe20000300000 */
.L_x_298:
[--C-:B------:R-:W-:Y:S01]  /*a5d0*/  IMAD R5, R4, 0x1000, R11.reuse ;  /* 0x0000100004057824 */ /* 0x100fe200078e020b */
[----:B------:R-:W-:Y:S01]  /*a5e0*/  R2UR UR9, R10 ;  /* 0x000000000a0972ca */ /* 0x000fe200000e0000 */
[----:B------:R-:W-:Y:S01]  /*a5f0*/  IMAD R11, R4, 0x4000, R11 ;  /* 0x00004000040b7824 */ /* 0x000fe200078e020b */
[----:B------:R-:W-:Y:S01]  /*a600*/  R2UR UR10, R19 ;  /* 0x00000000130a72ca */ /* 0x000fe200000e0000 */
[----:B------:R-:W-:Y:S01]  /*a610*/  UIADD3 UR4, UP0, UR26, 0xf0, URZ ;  /* 0x000000f01a047890 */ /* 0x000fe2000ff1e03f */
[----:B------:R-:W-:Y:S01]  /*a620*/  R2UR UR7, R5 ;  /* 0x00000000050772ca */ /* 0x000fe200000e0000 */
[----:B------:R-:W-:Y:S01]  /*a630*/  UIADD3 UR6, UP1, UR26, 0x1f0, URZ ;  /* 0x000001f01a067890 */ /* 0x000fe2000ff3e03f */
[----:B------:R-:W-:Y:S01]  /*a640*/  R2UR UR13, R11 ;  /* 0x000000000b0d72ca */ /* 0x000fe200000e0000 */
[----:B------:R-:W-:Y:S01]  /*a650*/  UIADD3.X UR5, URZ, UR27, URZ, UP0, !UPT ;  /* 0x0000001b3f057290 */ /* 0x000fe200087fe43f */
[----:B------:R-:W-:Y:S01]  /*a660*/  R2UR UR11, R12 ;  /* 0x000000000c0b72ca */ /* 0x000fe200000e0000 */
[----:B------:R-:W-:Y:S01]  /*a670*/  VIADD R13, R13, 0xffffffff ;  /* 0xffffffff0d0d7836 */ /* 0x000fe20000000000 */
[----:B------:R-:W-:Y:S01]  /*a680*/  R2UR UR12, R2 ;  /* 0x00000000020c72ca */ /* 0x000fe200000e0000 */
[----:B------:R-:W-:Y:S01]  /*a690*/  UMOV UR14, 0x0 ;  /* 0x00000000000e7882 */ /* 0x000fe20000000000 */
[----:B------:R-:W-:Y:S01]  /*a6a0*/  R2UR UR22, R22 ;  /* 0x00000000161672ca */ /* 0x000fe200000e0000 */
[----:B------:R-:W-:Y:S01]  /*a6b0*/  UMOV UR15, 0x10000000 ;  /* 0x10000000000f7882 */ /* 0x000fe20000000000 */
[----:B------:R-:W-:Y:S01]  /*a6c0*/  R2UR UR23, R14 ;  /* 0x000000000e1772ca */ /* 0x000fe200000e0000 */
[----:B------:R-:W-:Y:S01]  /*a6d0*/  VIADD R4, R4, 0x1 ;  /* 0x0000000104047836 */ /* 0x000fe20000000000 */
[----:B------:R-:W-:Y:S01]  /*a6e0*/  R2UR UR24, R15 ;  /* 0x000000000f1872ca */ /* 0x000fe200000e0000 */
[----:B------:R-:W-:Y:S01]  /*a6f0*/  UIADD3 UR8, UR7, 0x180, URZ ;  /* 0x0000018007087890 */ /* 0x000fe2000fffe03f */
[----:B------:R-:W-:Y:S01]  /*a700*/  R2UR UR25, R20 ;  /* 0x00000000141972ca */ /* 0x000fe200000e0000 */
[----:B------:R-:W-:Y:S01]  /*a710*/  UIADD3.X UR7, URZ, UR27, URZ, UP1, !UPT ;  /* 0x0000001b3f077290 */ /* 0x000fe20008ffe43f */
[----:B------:R-:W-:Y:S01]  /*a720*/  ISETP.GT.AND P3, PT, R13, 0x1, PT ;  /* 0x000000010d00780c */ /* 0x000fe20003f64270 */
[----:B------:R-:W-:Y:S01]  /*a730*/  UIADD3 UR16, UR13, 0xb180, URZ ;  /* 0x0000b1800d107890 */ /* 0x000fe2000fffe03f */
[----:B------:R-:W-:Y:S01]  /*a740*/  ISETP.NE.AND P1, PT, R4, 0xb, PT ;  /* 0x0000000b0400780c */ /* 0x000fe20003f25270 */
[----:B------:R-:W-:Y:S01]  /*a750*/  UIADD3 UR17, UR13, 0xc180, URZ ;  /* 0x0000c1800d117890 */ /* 0x000fe2000fffe03f */
[----:B------:R-:W-:Y:S01]  /*a760*/  VIADD R12, R12, 0x20 ;  /* 0x000000200c0c7836 */ /* 0x000fe20000000000 */
[----:B------:R-:W-:Y:S01]  /*a770*/  UIADD3 UR18, UR13, 0xd180, URZ ;  /* 0x0000d1800d127890 */ /* 0x000fe2000fffe03f */
[----:B------:R0:W-:Y:S01]  /*a780*/  UTMALDG.3D [UR8], [UR4], desc[UR14] ;  /* 0x00000e08040075b4 */ /* 0x0001e20008011000 */
[----:B------:R-:W-:Y:S01]  /*a790*/  UIADD3 UR13, UR13, 0xe180, URZ ;  /* 0x0000e1800d0d7890 */ /* 0x000fe2000fffe03f */
[----:B------:R-:W-:-:S02]  /*a7a0*/  SEL R10, RZ, 0x1, P1 ;  /* 0x00000001ff0a7807 */ /* 0x000fc40000800000 */
[----:B------:R-:W-:Y:S02]  /*a7b0*/  SEL R4, R4, RZ, P1 ;  /* 0x000000ff04047207 */ /* 0x000fe40000800000 */
[----:B------:R-:W-:Y:S01]  /*a7c0*/  LOP3.LUT R3, R3, R10, RZ, 0x3c, !PT ;  /* 0x0000000a03037212 */ /* 0x000fe200078e3cff */
[----:B0-----:R-:W-:Y:S01]  /*a7d0*/  UMOV UR8, UR16 ;  /* 0x0000001000087c82 */ /* 0x001fe20008000000 */
[----:B------:R-:W-:Y:S02]  /*a7e0*/  UMOV UR10, UR22 ;  /* 0x00000016000a7c82 */ /* 0x000fe40008000000 */
[----:B------:R0:W-:Y:S02]  /*a7f0*/  UTMALDG.3D [UR8], [UR6], desc[UR14] ;  /* 0x00000e08060075b4 */ /* 0x0001e40008011000 */
[----:B0-----:R-:W-:Y:S01]  /*a800*/  UMOV UR8, UR17 ;  /* 0x0000001100087c82 */ /* 0x001fe20008000000 */
[----:B------:R-:W-:Y:S02]  /*a810*/  UMOV UR10, UR23 ;  /* 0x00000017000a7c82 */ /* 0x000fe40008000000 */
[----:B------:R0:W-:Y:S02]  /*a820*/  UTMALDG.3D [UR8], [UR6], desc[UR14] ;  /* 0x00000e08060075b4 */ /* 0x0001e40008011000 */
[----:B0-----:R-:W-:Y:S01]  /*a830*/  UMOV UR8, UR18 ;  /* 0x0000001200087c82 */ /* 0x001fe20008000000 */
[----:B------:R-:W-:-:S02]  /*a840*/  UMOV UR10, UR24 ;  /* 0x00000018000a7c82 */ /* 0x000fc40008000000 */
[----:B------:R0:W-:Y:S02]  /*a850*/  UTMALDG.3D [UR8], [UR6], desc[UR14] ;  /* 0x00000e08060075b4 */ /* 0x0001e40008011000 */
[----:B0-----:R-:W-:Y:S01]  /*a860*/  UMOV UR8, UR13 ;  /* 0x0000000d00087c82 */ /* 0x001fe20008000000 */
[----:B------:R-:W-:Y:S02]  /*a870*/  UMOV UR10, UR25 ;  /* 0x00000019000a7c82 */ /* 0x000fe40008000000 */
[----:B------:R0:W-:Y:S02]  /*a880*/  UTMALDG.3D [UR8], [UR6], desc[UR14] ;  /* 0x00000e08060075b4 */ /* 0x0001e40008011000 */
[----:B0-----:R-:W-:Y:S05]  /*a890*/  @P3 BRA `(.L_x_299) ;  /* 0xfffffffc00103947 */ /* 0x001fea000383ffff */
.L_x_295:
[----:B------:R-:W-:Y:S05]  /*a8a0*/  BSYNC B1 ;  /* 0x0000000000017941 */ /* 0x000fea0003800000 */
.L_x_294:
[----:B------:R-:W2:Y:S01]  /*a8b0*/  LDL.64 R10, [R1] ;  /* 0x00000000010a7983 */ /* 0x000ea20000100a00 */
[----:B------:R-:W-:Y:S01]  /*a8c0*/  LOP3.LUT P4, RZ, R8, 0xff, RZ, 0xc0, !PT ;  /* 0x000000ff08ff7812 */ /* 0x000fe2000788c0ff */
[----:B------:R-:W-:Y:S01]  /*a8d0*/  VIADD R4, R7, UR40 ;  /* 0x0000002807047c36 */ /* 0x000fe20008000000 */
[----:B------:R-:W-:Y:S01]  /*a8e0*/  ULDC.64 UR4, c[0x0][0x650] ;  /* 0x0001940000047ab9 */ /* 0x000fe20000000a00 */
[----:B------:R-:W-:Y:S01]  /*a8f0*/  IMAD.U32 R7, RZ, RZ, UR40 ;  /* 0x00000028ff077e24 */ /* 0x000fe2000f8e00ff */
[----:B------:R-:W-:Y:S01]  /*a900*/  UISETP.GE.U32.AND UP0, UPT, UR40, 0xb, UPT ;  /* 0x0000000b2800788c */ /* 0x000fe2000bf06070 */
[----:B------:R-:W-:Y:S01]  /*a910*/  BSSY B1, `(.L_x_300) ;  /* 0x000006f000017945 */ /* 0x000fe20003800000 */
[----:B------:R-:W-:Y:S01]  /*a920*/  ISETP.GT.U32.AND P1, PT, R4, 0xa, PT ;  /* 0x0000000a0400780c */ /* 0x000fe20003f24070 */
[----:B------:R-:W-:Y:S01]  /*a930*/  IMAD.MOV.U32 R19, RZ, RZ, -0x1 ;  /* 0xffffffffff137424 */ /* 0x000fe200078e00ff */
[----:B------:R-:W-:Y:S01]  /*a940*/  PRMT R8, RZ, 0x7610, R8 ;  /* 0x00007610ff087816 */ /* 0x000fe20000000008 */
[----:B------:R-:W-:Y:S01]  /*a950*/  IMAD.MOV.U32 R22, RZ, RZ, -0x1 ;  /* 0xffffffffff167424 */ /* 0x000fe200078e00ff */
[----:B------:R-:W-:-:S02]  /*a960*/  ISETP.LT.U32.AND P1, PT, R7, 0xb, P1 ;  /* 0x0000000b0700780c */ /* 0x000fc40000f21070 */
[----:B------:R-:W-:Y:S01]  /*a970*/  PLOP3.LUT P3, PT, PT, PT, UP0, 0x80, 0x0 ;  /* 0x000000000000781c */ /* 0x000fe20003f6f008 */
[----:B------:R-:W0:Y:S01]  /*a980*/  @P4 S2R R3, SR_CgaCtaId ;  /* 0x0000000000034919 */ /* 0x000e220000008800 */
[----:B------:R-:W-:-:S04]  /*a990*/  @P4 MOV R2, 0x400 ;  /* 0x0000040000024802 */ /* 0x000fc80000000f00 */
[----:B0-----:R-:W-:Y:S01]  /*a9a0*/  @P4 LEA R5, R3, R2, 0x18 ;  /* 0x0000000203054211 */ /* 0x001fe200078ec0ff */
[----:B------:R-:W-:-:S03]  /*a9b0*/  IMAD.WIDE.U32 R2, R4, -0x45d1745d, RZ ;  /* 0xba2e8ba304027825 */ /* 0x000fc600078e00ff */
[----:B------:R0:W-:Y:S01]  /*a9c0*/  @P4 SYNCS.ARRIVE.TRANS64.A1T0 RZ, [R5+URZ+0xe8], RZ ;  /* 0x0000e8ff05ff49a7 */ /* 0x0001e2000810003f */
[----:B------:R-:W-:Y:S01]  /*a9d0*/  IMAD.MOV.U32 R2, RZ, RZ, -0x1 ;  /* 0xffffffffff027424 */ /* 0x000fe200078e00ff */
[----:B0-----:R-:W-:Y:S02]  /*a9e0*/  SHF.R.U32.HI R5, RZ, 0x3, R3 ;  /* 0x00000003ff057819 */ /* 0x001fe40000011603 */
[----:B------:R-:W-:-:S03]  /*a9f0*/  SEL R3, RZ, 0x1, !P1 ;  /* 0x00000001ff037807 */ /* 0x000fc60004800000 */
[----:B------:R-:W-:Y:S01]  /*aa00*/  IMAD R7, R5, -0xb, R4 ;  /* 0xfffffff505077824 */ /* 0x000fe200078e0204 */
[----:B------:R-:W-:Y:S02]  /*aa10*/  LOP3.LUT R0, R0, R3, RZ, 0x3c, !PT ;  /* 0x0000000300007212 */ /* 0x000fe400078e3cff */
[----:B------:R-:W-:Y:S02]  /*aa20*/  PRMT R3, RZ, 0x7610, R3 ;  /* 0x00007610ff037816 */ /* 0x000fe40000000003 */
[----:B------:R-:W-:Y:S02]  /*aa30*/  @P3 LOP3.LUT R0, R0, 0x1, R5, 0x78, !PT ;  /* 0x0000000100003812 */ /* 0x000fe400078e7805 */
[----:B--2---:R-:W-:-:S04]  /*aa40*/  IADD3 R18, P4, R18, R10, RZ ;  /* 0x0000000a12127210 */ /* 0x004fc80007f9e0ff */
[----:B------:R-:W-:Y:S01]  /*aa50*/  ISETP.GE.U32.AND P1, PT, R18, UR4, PT ;  /* 0x0000000412007c0c */ /* 0x000fe2000bf26070 */
[----:B------:R-:W-:-:S05]  /*aa60*/  IMAD.X R17, R17, 0x1, R23, P4 ;  /* 0x0000000111117824 */ /* 0x000fca00020e0617 */
[----:B------:R-:W-:-:S13]  /*aa70*/  ISETP.GE.U32.AND.EX P1, PT, R17, UR5, PT, P1 ;  /* 0x0000000511007c0c */ /* 0x000fda000bf26110 */
[----:B------:R-:W-:Y:S05]  /*aa80*/  @P1 BRA `(.L_x_301) ;  /* 0x00000004005c1947 */ /* 0x000fea0003800000 */
[----:B------:R-:W0:Y:S01]  /*aa90*/  S2R R11, SR_CTAID.X ;  /* 0x00000000000b7919 */ /* 0x000e220000002500 */
[----:B------:R-:W-:Y:S01]  /*aaa0*/  ULDC.64 UR4, c[0x0][0x628] ;  /* 0x00018a0000047ab9 */ /* 0x000fe20000000a00 */
[----:B------:R-:W1:Y:S01]  /*aab0*/  LDC R12, c[0x0][0x144] ;  /* 0x00005100ff0c7b82 */ /* 0x000e620000000800 */
[----:B------:R-:W-:Y:S01]  /*aac0*/  ISETP.NE.U32.AND P1, PT, RZ, UR4, PT ;  /* 0x00000004ff007c0c */ /* 0x000fe2000bf25070 */
[----:B------:R-:W2:Y:S01]  /*aad0*/  S2R R9, SR_CTAID.Y ;  /* 0x0000000000097919 */ /* 0x000ea20000002600 */
[----:B------:R-:W-:Y:S01]  /*aae0*/  ULDC UR6, c[0x0][0x150] ;  /* 0x0000540000067ab9 */ /* 0x000fe20000000800 */
[----:B------:R-:W-:Y:S01]  /*aaf0*/  ULDC UR7, c[0x0][0x630] ;  /* 0x00018c0000077ab9 */ /* 0x000fe20000000800 */
[----:B------:R-:W-:Y:S01]  /*ab00*/  ISETP.NE.AND.EX P1, PT, RZ, UR5, PT, P1 ;  /* 0x00000005ff007c0c */ /* 0x000fe2000bf25310 */
[----:B------:R-:W-:Y:S01]  /*ab10*/  IMAD.MOV.U32 R2, RZ, RZ, R18 ;  /* 0x000000ffff027224 */ /* 0x000fe200078e0012 */
[----:B0-----:R-:W-:-:S05]  /*ab20*/  I2FP.F32.U32 R3, R11 ;  /* 0x0000000b00037245 */ /* 0x001fca0000201000 */
[----:B------:R-:W-:Y:S01]  /*ab30*/  FMUL R14, R3, UR6 ;  /* 0x00000006030e7c20 */ /* 0x000fe20008400000 */
[----:B------:R-:W-:-:S05]  /*ab40*/  IMAD.MOV.U32 R3, RZ, RZ, R17 ;  /* 0x000000ffff037224 */ /* 0x000fca00078e0011 */
[----:B--2---:R-:W-:Y:S05]  /*ab50*/  @!P1 BRA `(.L_x_302) ;  /* 0x0000000000289947 */ /* 0x004fea0003800000 */
[----:B------:R-:W-:Y:S02]  /*ab60*/  ULDC UR6, c[0x0][0x634] ;  /* 0x00018d0000067ab9 */ /* 0x000fe40000000800 */
[----:B------:R-:W-:-:S05]  /*ab70*/  IADD3 R3, P1, R18, UR6, RZ ;  /* 0x0000000612037c10 */ /* 0x000fca000ff3e0ff */
[----:B------:R-:W-:-:S04]  /*ab80*/  IMAD.X R13, RZ, RZ, R17, P1 ;  /* 0x000000ffff0d7224 */ /* 0x000fc800008e0611 */
[----:B------:R-:W-:-:S04]  /*ab90*/  IMAD.WIDE.U32 R4, R13, UR4, RZ ;  /* 0x000000040d047c25 */ /* 0x000fc8000f8e00ff */
[----:B------:R-:W-:-:S04]  /*aba0*/  IMAD.WIDE.U32 R4, P1, R3, UR5, R4 ;  /* 0x0000000503047c25 */ /* 0x000fc8000f820004 */
[----:B------:R-:W-:-:S04]  /*abb0*/  IMAD.WIDE.U32 R2, R3, UR4, RZ ;  /* 0x0000000403027c25 */ /* 0x000fc8000f8e00ff */
[----:B------:R-:W-:Y:S01]  /*abc0*/  IMAD.MOV.U32 R2, RZ, RZ, R5 ;  /* 0x000000ffff027224 */ /* 0x000fe200078e0005 */
[----:B------:R-:W-:Y:S01]  /*abd0*/  IADD3 RZ, P3, R3, R4, RZ ;  /* 0x0000000403ff7210 */ /* 0x000fe20007f7e0ff */
[----:B------:R-:W-:-:S04]  /*abe0*/  IMAD.X R3, RZ, RZ, RZ, P1 ;  /* 0x000000ffff037224 */ /* 0x000fc800008e06ff */
[----:B------:R-:W-:-:S08]  /*abf0*/  IMAD.WIDE.U32.X R2, R13, UR5, R2, P3 ;  /* 0x000000050d027c25 */ /* 0x000fd000098e0402 */
.L_x_302:
[--C-:B------:R-:W-:Y:S01]  /*ac00*/  SHF.R.U64 R10, R2, UR7, R3.reuse ;  /* 0x00000007020a7c19 */ /* 0x100fe20008001203 */
[----:B------:R-:W0:Y:S01]  /*ac10*/  F2I.U32.TRUNC.NTZ R14, R14 ;  /* 0x0000000e000e7305 */ /* 0x000e22000020f000 */
[----:B------:R-:W-:Y:S01]  /*ac20*/  SHF.R.U32.HI R2, RZ, UR7, R3 ;  /* 0x00000007ff027c19 */ /* 0x000fe20008011603 */
[----:B------:R-:W-:Y:S01]  /*ac30*/  ULDC.64 UR4, c[0x0][0x620] ;  /* 0x0001880000047ab9 */ /* 0x000fe20000000a00 */
[----:B------:R-:W-:Y:S01]  /*ac40*/  IADD3 R5, P1, RZ, -R10, RZ ;  /* 0x8000000aff057210 */ /* 0x000fe20007f3e0ff */
[----:B------:R-:W-:Y:S01]  /*ac50*/  IMAD.MOV.U32 R3, RZ, RZ, R17 ;  /* 0x000000ffff037224 */ /* 0x000fe200078e0011 */
[----:B------:R-:W-:-:S03]  /*ac60*/  ULDC.64 UR6, c[0x0][0x640] ;  /* 0x0001900000067ab9 */ /* 0x000fc60000000a00 */
[----:B------:R-:W-:Y:S01]  /*ac70*/  IMAD.X R2, RZ, RZ, ~R2, P1 ;  /* 0x000000ffff027224 */ /* 0x000fe200008e0e02 */
[----:B------:R-:W-:-:S03]  /*ac80*/  ISETP.NE.U32.AND P1, PT, RZ, UR6, PT ;  /* 0x00000006ff007c0c */ /* 0x000fc6000bf25070 */
[----:B------:R-:W-:Y:S01]  /*ac90*/  IMAD R4, R2, UR4, RZ ;  /* 0x0000000402047c24 */ /* 0x000fe2000f8e02ff */
[----:B------:R-:W-:Y:S01]  /*aca0*/  ISETP.NE.AND.EX P1, PT, RZ, UR7, PT, P1 ;  /* 0x00000007ff007c0c */ /* 0x000fe2000bf25310 */
[----:B------:R-:W-:-:S04]  /*acb0*/  IMAD.MOV.U32 R2, RZ, RZ, R18 ;  /* 0x000000ffff027224 */ /* 0x000fc800078e0012 */
[----:B------:R-:W-:Y:S01]  /*acc0*/  IMAD.WIDE.U32 R2, R5, UR4, R2 ;  /* 0x0000000405027c25 */ /* 0x000fe2000f8e0002 */
[----:B------:R-:W-:-:S03]  /*acd0*/  ULDC UR4, c[0x0][0x618] ;  /* 0x0001860000047ab9 */ /* 0x000fc60000000800 */
[----:B------:R-:W-:Y:S01]  /*ace0*/  IMAD R5, R5, UR5, R4 ;  /* 0x0000000505057c24 */ /* 0x000fe2000f8e0204 */
[----:B------:R-:W-:Y:S01]  /*acf0*/  ULDC UR5, c[0x0][0x154] ;  /* 0x0000550000057ab9 */ /* 0x000fe20000000800 */
[----:B0-----:R-:W-:Y:S02]  /*ad00*/  IMAD.MOV R4, RZ, RZ, -R14 ;  /* 0x000000ffff047224 */ /* 0x001fe400078e0a0e */
[----:B------:R-:W0:Y:S01]  /*ad10*/  LDC R14, c[0x0][0x148] ;  /* 0x00005200ff0e7b82 */ /* 0x000e220000000800 */
[----:B------:R-:W-:Y:S02]  /*ad20*/  IMAD.IADD R3, R3, 0x1, R5 ;  /* 0x0000000103037824 */ /* 0x000fe400078e0205 */
[----:B-1----:R-:W-:Y:S01]  /*ad30*/  IMAD R11, R12, R4, R11 ;  /* 0x000000040c0b7224 */ /* 0x002fe200078e020b */
[----:B------:R-:W-:Y:S02]  /*ad40*/  I2FP.F32.U32 R4, R9 ;  /* 0x0000000900047245 */ /* 0x000fe40000201000 */
[----:B------:R-:W-:-:S02]  /*ad50*/  SHF.R.U64 R12, R2, UR4, R3 ;  /* 0x00000004020c7c19 */ /* 0x000fc40008001203 */
[----:B------:R-:W-:Y:S01]  /*ad60*/  SHF.R.U32.HI R3, RZ, UR4, R3 ;  /* 0x00000004ff037c19 */ /* 0x000fe20008011603 */
[----:B------:R-:W-:Y:S01]  /*ad70*/  FMUL R4, R4, UR5 ;  /* 0x0000000504047c20 */ /* 0x000fe20008400000 */
[----:B------:R-:W-:Y:S02]  /*ad80*/  ULDC UR4, c[0x0][0x608] ;  /* 0x0001820000047ab9 */ /* 0x000fe40000000800 */
[--C-:B------:R-:W-:Y:S01]  /*ad90*/  SHF.R.U64 R15, R12, UR4, R3.reuse ;  /* 0x000000040c0f7c19 */ /* 0x100fe20008001203 */
[----:B------:R1:W2:Y:S01]  /*ada0*/  F2I.U32.TRUNC.NTZ R20, R4 ;  /* 0x0000000400147305 */ /* 0x0002a2000020f000 */
[----:B------:R-:W-:Y:S01]  /*adb0*/  SHF.R.U32.HI R2, RZ, UR4, R3 ;  /* 0x00000004ff027c19 */ /* 0x000fe20008011603 */
[----:B------:R-:W-:-:S03]  /*adc0*/  ULDC UR4, c[0x0][0x658] ;  /* 0x0001960000047ab9 */ /* 0x000fc60000000800 */
[--C-:B------:R-:W-:Y:S02]  /*add0*/  SHF.R.U64 R13, R15, UR4, R2.reuse ;  /* 0x000000040f0d7c19 */ /* 0x100fe40008001202 */
[----:B------:R-:W-:-:S03]  /*ade0*/  SHF.R.U32.HI R19, RZ, UR4, R2 ;  /* 0x00000004ff137c19 */ /* 0x000fc60008011602 */
[----:B------:R-:W-:Y:S02]  /*adf0*/  IMAD.MOV.U32 R2, RZ, RZ, R13 ;  /* 0x000000ffff027224 */ /* 0x000fe400078e000d */
[----:B------:R-:W-:Y:S01]  /*ae00*/  IMAD.MOV.U32 R3, RZ, RZ, R19 ;  /* 0x000000ffff037224 */ /* 0x000fe200078e0013 */
[----:B-1----:R-:W-:Y:S06]  /*ae10*/  @!P1 BRA `(.L_x_303) ;  /* 0x0000000000289947 */ /* 0x002fec0003800000 */
        /* <DEDUP_REMOVED lines=10> */
.L_x_303:
[----:B------:R-:W1:Y:S01]  /*aec0*/  LDC R4, c[0x0][0x65c] ;  /* 0x00019700ff047b82 */ /* 0x000e620000000800 */
[----:B------:R-:W-:Y:S01]  /*aed0*/  ULDC UR4, c[0x0][0x648] ;  /* 0x0001920000047ab9 */ /* 0x000fe20000000800 */
[----:B------:R-:W-:Y:S01]  /*aee0*/  LOP3.LUT R15, R15, UR20, RZ, 0xc0, !PT ;  /* 0x000000140f0f7c12 */ /* 0x000fe2000f8ec0ff */
[----:B--2---:R-:W-:Y:S01]  /*aef0*/  IMAD.MOV R20, RZ, RZ, -R20 ;  /* 0x000000ffff147224 */ /* 0x004fe200078e0a14 */
[----:B------:R-:W-:Y:S01]  /*af00*/  SHF.R.U64 R2, R2, UR4, R3 ;  /* 0x0000000402027c19 */ /* 0x000fe20008001203 */
[----:B------:R-:W-:Y:S01]  /*af10*/  ULDC UR4, c[0x0][0x638] ;  /* 0x00018e0000047ab9 */ /* 0x000fe20000000800 */
[----:B------:R-:W-:Y:S01]  /*af20*/  LOP3.LUT R12, R12, UR19, RZ, 0xc0, !PT ;  /* 0x000000130c0c7c12 */ /* 0x000fe2000f8ec0ff */
[----:B------:R-:W-:Y:S01]  /*af30*/  ULDC UR5, c[0x0][0x610] ;  /* 0x0001840000057ab9 */ /* 0x000fe20000000800 */
[----:B------:R-:W-:Y:S01]  /*af40*/  IMAD.MOV.U32 R3, RZ, RZ, 0x1 ;  /* 0x00000001ff037424 */ /* 0x000fe200078e00ff */
[----:B-1----:R-:W-:Y:S01]  /*af50*/  ISETP.NE.AND P1, PT, R4, 0x1, PT ;  /* 0x000000010400780c */ /* 0x002fe20003f25270 */
[----:B------:R-:W-:-:S02]  /*af60*/  IMAD.MOV R4, RZ, RZ, -R2 ;  /* 0x000000ffff047224 */ /* 0x000fc400078e0a02 */
[----:B------:R-:W-:Y:S02]  /*af70*/  IMAD R2, R2, UR21, R15 ;  /* 0x0000001502027c24 */ /* 0x000fe4000f8e020f */
[----:B------:R-:W-:Y:S01]  /*af80*/  IMAD R13, R4, UR4, R13 ;  /* 0x00000004040d7c24 */ /* 0x000fe2000f8e020d */
[----:B------:R-:W-:-:S07]  /*af90*/  ULDC UR4, c[0x0][0x600] ;  /* 0x0001800000047ab9 */ /* 0x000fce0000000800 */
[----:B0-----:R-:W-:-:S04]  /*afa0*/  @P1 IMAD R11, R14, R20, R9 ;  /* 0x000000140e0b1224 */ /* 0x001fc800078e0209 */
[----:B------:R-:W-:Y:S02]  /*afb0*/  IMAD R11, R2, UR5, R11 ;  /* 0x00000005020b7c24 */ /* 0x000fe4000f8e020b */
[----:B------:R-:W-:-:S05]  /*afc0*/  IMAD R2, R13, UR4, R12 ;  /* 0x000000040d027c24 */ /* 0x000fca000f8e020c */
[----:B------:R-:W-:Y:S02]  /*afd0*/  SEL R22, R2, R11, !P1 ;  /* 0x0000000b02167207 */ /* 0x000fe40004800000 */
[----:B------:R-:W-:Y:S01]  /*afe0*/  SEL R19, R11, R2, !P1 ;  /* 0x000000020b137207 */ /* 0x000fe20004800000 */
[----:B------:R-:W-:-:S07]  /*aff0*/  IMAD.MOV.U32 R2, RZ, RZ, R10 ;  /* 0x000000ffff027224 */ /* 0x000fce00078e000a */
.L_x_301:
[----:B------:R-:W-:Y:S05]  /*b000*/  BSYNC B1 ;  /* 0x0000000000017941 */ /* 0x000fea0003800000 */
.L_x_300:
[----:B------:R-:W-:-:S13]  /*b010*/  LOP3.LUT P1, RZ, R3, 0xff, RZ, 0xc0, !PT ;  /* 0x000000ff03ff7812 */ /* 0x000fda000782c0ff */
[----:B------:R-:W-:Y:S05]  /*b020*/  @P1 BRA `(.L_x_304) ;  /* 0xfffffff000e81947 */ /* 0x000fea000383ffff */
[----:B------:R-:W-:Y:S05]  /*b030*/  BSYNC B0 ;  /* 0x0000000000007941 */ /* 0x000fea0003800000 */
.L_x_292:
[----:B------:R-:W-:-:S03]  /*b040*/  UMOV UR4, 0xffffffff ;  /* 0xffffffff00047882 */ /* 0x000fc60000000000 */
[----:B------:R-:W-:Y:S05]  /*b050*/  BRA.DIV UR4, `(.L_x_305) ;  /* 0x0000000a043c7947 */ /* 0x000fea000b800000 */
[----:B------:R-:W-:-:S13]  /*b060*/  ELECT P6, URZ, PT ;  /* 0x00000000003f782f */ /* 0x000fda00038c0000 */
.L_x_328:
[----:B------:R-:W-:Y:S04]  /*b070*/  BSSY B0, `(.L_x_306) ;  /* 0x000006a000007945 */ /* 0x000fe80003800000 */
[----:B------:R-:W-:Y:S05]  /*b080*/  @!P6 BRA `(.L_x_307) ;  /* 0x0000000400a0e947 */ /* 0x000fea0003800000 */
[----:B------:R-:W-:-:S04]  /*b090*/  LOP3.LUT R16, R16, 0x2, RZ, 0xfc, !PT ;  /* 0x0000000210107812 */ /* 0x000fc800078efcff */
[----:B------:R-:W-:-:S13]  /*b0a0*/  ISETP.NE.AND P0, PT, R16, 0x3, PT ;  /* 0x000000031000780c */ /* 0x000fda0003f05270 */
[----:B------:R-:W-:Y:S05]  /*b0b0*/  @!P0 BRA `(.L_x_308) ;  /* 0x0000000000048947 */ /* 0x000fea0003800000 */
[----:B------:R-:W-:Y:S01]  /*b0c0*/  BPT.TRAP 0x1 ;  /* 0x000000040000795c */ /* 0x000fe20000300000 */
.L_x_308:
[----:B------:R-:W0:Y:S01]  /*b0d0*/  S2R R3, SR_CgaCtaId ;  /* 0x0000000000037919 */ /* 0x000e220000008800 */
[----:B------:R-:W-:Y:S02]  /*b0e0*/  MOV R2, 0x400 ;  /* 0x0000040000027802 */ /* 0x000fe40000000f00 */
[----:B------:R-:W-:Y:S02]  /*b0f0*/  SHF.L.U32 R4, R0, 0x1f, RZ ;  /* 0x0000001f00047819 */ /* 0x000fe400000006ff */
[----:B0-----:R-:W-:-:S05]  /*b100*/  LEA R2, R3, R2, 0x18 ;  /* 0x0000000203027211 */ /* 0x001fca00078ec0ff */
[----:B------:R-:W-:-:S04]  /*b110*/  VIADD R2, R2, 0x58 ;  /* 0x0000005802027836 */ /* 0x000fc80000000000 */
[C---:B------:R-:W-:Y:S02]  /*b120*/  IMAD R9, R7.reuse, 0x8, R2 ;  /* 0x0000000807097824 */ /* 0x040fe400078e0202 */
[----:B------:R-:W-:Y:S02]  /*b130*/  VIADD R7, R7, 0x1 ;  /* 0x0000000107077836 */ /* 0x000fe40000000000 */
[----:B------:R-:W0:Y:S03]  /*b140*/  SYNCS.PHASECHK.TRANS64.TRYWAIT P0, [R9+URZ], R4 ;  /* 0x00000004090075a7 */ /* 0x000e26000800017f */
[----:B------:R-:W-:-:S04]  /*b150*/  ISETP.NE.AND P1, PT, R7, 0xb, PT ;  /* 0x0000000b0700780c */ /* 0x000fc80003f25270 */
[----:B------:R-:W-:Y:S02]  /*b160*/  SEL R3, RZ, 0x1, P1 ;  /* 0x00000001ff037807 */ /* 0x000fe40000800000 */
[----:B------:R-:W-:Y:S02]  /*b170*/  SEL R7, R7, RZ, P1 ;  /* 0x000000ff07077207 */ /* 0x000fe40000800000 */
[----:B------:R-:W-:-:S03]  /*b180*/  LOP3.LUT R6, R0, R3, RZ, 0x3c, !PT ;  /* 0x0000000300067212 */ /* 0x000fc600078e3cff */
[----:B------:R-:W-:Y:S01]  /*b190*/  IMAD R8, R7, 0x8, R2 ;  /* 0x0000000807087824 */ /* 0x000fe200078e0202 */
[----:B------:R-:W-:Y:S01]  /*b1a0*/  SHF.L.U32 R5, R6, 0x1f, RZ ;  /* 0x0000001f06057819 */ /* 0x000fe200000006ff */
[----:B0-----:R-:W-:Y:S06]  /*b1b0*/  @!P0 BRA `(.L_x_309) ;  /* 0x0000000800048947 */ /* 0x001fec0003800000 */
.L_x_329:
[----:B------:R-:W1:Y:S01]  /*b1c0*/  SYNCS.PHASECHK.TRANS64.TRYWAIT P0, [R8+URZ], R5 ;  /* 0x00000005080075a7 */ /* 0x000e62000800017f */
[----:B------:R-:W-:-:S05]  /*b1d0*/  VIADD R0, R7, 0x1 ;  /* 0x0000000107007836 */ /* 0x000fca0000000000 */
[----:B------:R-:W-:-:S04]  /*b1e0*/  ISETP.NE.AND P1, PT, R0, 0xb, PT ;  /* 0x0000000b0000780c */ /* 0x000fc80003f25270 */
[----:B------:R-:W-:Y:S02]  /*b1f0*/  SEL R3, RZ, 0x1, P1 ;  /* 0x00000001ff037807 */ /* 0x000fe40000800000 */
[----:B------:R-:W-:Y:S02]  /*b200*/  SEL R7, R0, RZ, P1 ;  /* 0x000000ff00077207 */ /* 0x000fe40000800000 */
[----:B------:R-:W-:-:S03]  /*b210*/  LOP3.LUT R6, R6, R3, RZ, 0x3c, !PT ;  /* 0x0000000306067212 */ /* 0x000fc600078e3cff */
[----:B0-----:R-:W-:Y:S01]  /*b220*/  IMAD R9, R7, 0x8, R2 ;  /* 0x0000000807097824 */ /* 0x001fe200078e0202 */
[----:B------:R-:W-:Y:S01]  /*b230*/  SHF.L.U32 R4, R6, 0x1f, RZ ;  /* 0x0000001f06047819 */ /* 0x000fe200000006ff */
[----:B-1----:R-:W-:Y:S06]  /*b240*/  @!P0 BRA `(.L_x_310) ;  /* 0x0000000400f48947 */ /* 0x002fec0003800000 */
.L_x_330:
        /* <DEDUP_REMOVED lines=9> */
.L_x_331:
        /* <DEDUP_REMOVED lines=9> */
.L_x_332:
        /* <DEDUP_REMOVED lines=9> */
.L_x_333:
        /* <DEDUP_REMOVED lines=9> */
.L_x_334:
        /* <DEDUP_REMOVED lines=9> */
.L_x_335:
        /* <DEDUP_REMOVED lines=9> */
.L_x_336:
[----:B------:R-:W1:Y:S01]  /*b5b0*/  SYNCS.PHASECHK.TRANS64.TRYWAIT P0, [R9+URZ], R4 ;  /* 0x00000004090075a7 */ /* 0x000e62000800017f */
[----:B------:R-:W-:-:S05]  /*b5c0*/  VIADD R0, R7, 0x1 ;  /* 0x0000000107007836 */ /* 0x000fca0000000000 */
[----:B------:R-:W-:-:S04]  /*b5d0*/  ISETP.NE.AND P1, PT, R0, 0xb, PT ;  /* 0x0000000b0000780c */ /* 0x000fc80003f25270 */
[----:B------:R-:W-:Y:S02]  /*b5e0*/  SEL R3, RZ, 0x1, P1 ;  /* 0x00000001ff037807 */ /* 0x000fe40000800000 */
[----:B------:R-:W-:Y:S02]  /*b5f0*/  SEL R7, R0, RZ, P1 ;  /* 0x000000ff00077207 */ /* 0x000fe40000800000 */
[----:B------:R-:W-:-:S03]  /*b600*/  LOP3.LUT R11, R6, R3, RZ, 0x3c, !PT ;  /* 0x00000003060b7212 */ /* 0x000fc600078e3cff */
[----:B------:R-:W-:Y:S01]  /*b610*/  IMAD R6, R7, 0x8, R2 ;  /* 0x0000000807067824 */ /* 0x000fe200078e0202 */
[----:B0-----:R-:W-:Y:S01]  /*b620*/  SHF.L.U32 R5, R11, 0x1f, RZ ;  /* 0x0000001f0b057819 */ /* 0x001fe200000006ff */
[----:B-1----:R-:W-:Y:S06]  /*b630*/  @!P0 BRA `(.L_x_317) ;  /* 0x0000000400848947 */ /* 0x002fec0003800000 */
.L_x_337:
[----:B------:R-:W1:Y:S01]  /*b640*/  SYNCS.PHASECHK.TRANS64.TRYWAIT P0, [R6+URZ], R5 ;  /* 0x00000005060075a7 */ /* 0x000e62000800017f */
[----:B------:R-:W-:-:S05]  /*b650*/  VIADD R0, R7, 0x1 ;  /* 0x0000000107007836 */ /* 0x000fca0000000000 */
[----:B------:R-:W-:-:S04]  /*b660*/  ISETP.NE.AND P1, PT, R0, 0xb, PT ;  /* 0x0000000b0000780c */ /* 0x000fc80003f25270 */
[----:B0-----:R-:W-:Y:S02]  /*b670*/  SEL R4, RZ, 0x1, P1 ;  /* 0x00000001ff047807 */ /* 0x001fe40000800000 */
[----:B------:R-:W-:Y:S02]  /*b680*/  SEL R3, R0, RZ, P1 ;  /* 0x000000ff00037207 */ /* 0x000fe40000800000 */
[----:B------:R-:W-:Y:S01]  /*b690*/  LOP3.LUT R0, R11, R4, RZ, 0x3c, !PT ;  /* 0x000000040b007212 */ /* 0x000fe200078e3cff */
[----:B-1----:R-:W-:Y:S06]  /*b6a0*/  @!P0 BRA `(.L_x_318) ;  /* 0x00000004007c8947 */ /* 0x002fec0003800000 */
.L_x_338:
[----:B------:R-:W-:Y:S01]  /*b6b0*/  IMAD R3, R3, 0x8, R2 ;  /* 0x0000000803037824 */ /* 0x000fe200078e0202 */
[----:B------:R-:W-:-:S07]  /*b6c0*/  SHF.L.U32 R0, R0, 0x1f, RZ ;  /* 0x0000001f00007819 */ /* 0x000fce00000006ff */
.L_x_319:
[----:B-1----:R1:W2:Y:S02]  /*b6d0*/  SYNCS.PHASECHK.TRANS64.TRYWAIT P0, [R3+URZ], R0 ;  /* 0x00000000030075a7 */ /* 0x0022a4000800017f */
[----:B--2---:R-:W-:Y:S05]  /*b6e0*/  @!P0 NANOSLEEP.SYNCS 0x989680 ;  /* 0x009896800000895d */ /* 0x004fea0003900000 */
[----:B------:R-:W2:Y:S02]  /*b6f0*/  @!P0 SYNCS.PHASECHK.TRANS64 P0, [R3+URZ], R0 ;  /* 0x00000000030085a7 */ /* 0x000ea4000800007f */
[----:B--2---:R-:W-:Y:S05]  /*b700*/  @!P0 BRA `(.L_x_319) ;  /* 0xfffffffc00f08947 */ /* 0x004fea000383ffff */
.L_x_307:
[----:B------:R-:W-:Y:S05]  /*b710*/  BSYNC B0 ;  /* 0x0000000000007941 */ /* 0x000fea0003800000 */
.L_x_306:
[----:B------:R-:W-:Y:S05]  /*b720*/  EXIT ;  /* 0x000000000000794d */ /* 0x000fea0003800000 */
.L_x_16:
[----:B-1----:R1:W2:Y:S02]  /*b730*/  SYNCS.PHASECHK.TRANS64.TRYWAIT P0, [R159+URZ], R0 ;  /* 0x000000009f0075a7 */ /* 0x0022a4000800017f */
[----:B--2---:R-:W-:Y:S05]  /*b740*/  @!P0 NANOSLEEP.SYNCS 0x989680 ;  /* 0x009896800000895d */ /* 0x004fea0003900000 */
[----:B------:R-:W2:Y:S02]  /*b750*/  @!P0 SYNCS.PHASECHK.TRANS64 P0, [R159+URZ], R0 ;  /* 0x000000009f0085a7 */ /* 0x000ea4000800007f */
[----:B--2---:R-:W-:Y:S05]  /*b760*/  @!P0 BRA `(.L_x_16) ;  /* 0xfffffffc00f08947 */ /* 0x004fea000383ffff */
[----:B------:R-:W-:Y:S05]  /*b770*/  BRA `(.L_x_320) ;  /* 0xffffff5c00847947 */ /* 0x000fea000383ffff */
.L_x_21:
[----:B--2---:R2:W3:Y:S02]  /*b780*/  SYNCS.PHASECHK.TRANS64.TRYWAIT P1, [R3+URZ], R0 ;  /* 0x00000000030075a7 */ /* 0x0044e4000802017f */
[----:B---3--:R-:W-:Y:S05]  /*b790*/  @!P1 NANOSLEEP.SYNCS 0x989680 ;  /* 0x009896800000995d */ /* 0x008fea0003900000 */
[----:B------:R-:W3:Y:S02]  /*b7a0*/  @!P1 SYNCS.PHASECHK.TRANS64 P1, [R3+URZ], R0 ;  /* 0x00000000030095a7 */ /* 0x000ee4000802007f */
[----:B---3--:R-:W-:Y:S05]  /*b7b0*/  @!P1 BRA `(.L_x_21) ;  /* 0xfffffffc00f09947 */ /* 0x008fea000383ffff */
[----:B------:R-:W-:Y:S05]  /*b7c0*/  BRA `(.L_x_20) ;  /* 0xffffff5c00f07947 */ /* 0x000fea000383ffff */
.L_x_26:
[----:B--2---:R-:W-:-:S04]  /*b7d0*/  IMAD.U32 R4, RZ, RZ, UR4 ;  /* 0x00000004ff047e24 */ /* 0x004fc8000f8e00ff */
[----:B------:R2:W3:Y:S03]  /*b7e0*/  SYNCS.PHASECHK.TRANS64.TRYWAIT P1, [R4+URZ], R3 ;  /* 0x00000003040075a7 */ /* 0x0004e6000802017f */
[----:B---3--:R-:W-:Y:S05]  /*b7f0*/  @!P1 NANOSLEEP.SYNCS 0x989680 ;  /* 0x009896800000995d */ /* 0x008fea0003900000 */
[----:B------:R-:W3:Y:S02]  /*b800*/  @!P1 SYNCS.PHASECHK.TRANS64 P1, [R4+URZ], R3 ;  /* 0x00000003040095a7 */ /* 0x000ee4000802007f */
[----:B---3--:R-:W-:Y:S05]  /*b810*/  @!P1 BRA `(.L_x_26) ;  /* 0xfffffffc00ec9947 */ /* 0x008fea000383ffff */
[----:B------:R-:W-:Y:S05]  /*b820*/  BRA `(.L_x_25) ;  /* 0xffffff6000807947 */ /* 0x000fea000383ffff */
.L_x_32:
[----:B-1----:R1:W2:Y:S02]  /*b830*/  SYNCS.PHASECHK.TRANS64.TRYWAIT P0, [R159+URZ+0x10], R0 ;  /* 0x000010009f0075a7 */ /* 0x0022a4000800017f */
[----:B--2---:R-:W-:Y:S05]  /*b840*/  @!P0 NANOSLEEP.SYNCS 0x989680 ;  /* 0x009896800000895d */ /* 0x004fea0003900000 */
[----:B------:R-:W2:Y:S02]  /*b850*/  @!P0 SYNCS.PHASECHK.TRANS64 P0, [R159+URZ+0x10], R0 ;  /* 0x000010009f0085a7 */ /* 0x000ea4000800007f */
[----:B--2---:R-:W-:Y:S05]  /*b860*/  @!P0 BRA `(.L_x_32) ;  /* 0xfffffffc00f08947 */ /* 0x004fea000383ffff */
[----:B------:R-:W-:Y:S05]  /*b870*/  BRA `(.L_x_321) ;  /* 0xffffff64007c7947 */ /* 0x000fea000383ffff */
.L_x_293:
[----:B------:R-:W-:Y:S01]  /*b880*/  BSSY B1, `(.L_x_322) ;  /* 0x0000006000017945 */ /* 0x000fe20003800000 */
[----:B------:R-:W-:-:S07]  /*b890*/  IMAD.MOV.U32 R15, RZ, RZ, -0x1 ;  /* 0xffffffffff0f7424 */ /* 0x000fce00078e00ff */
[----:B-----5:R-:W-:Y:S05]  /*b8a0*/  WARPSYNC.COLLECTIVE R15, `(.L_x_323) ;  /* 0x000000000f0c7348 */ /* 0x020fea0003c00000 */
[----:B------:R-:W-:Y:S02]  /*b8b0*/  ELECT P6, UR62, PT ;  /* 0x00000000003e782f */ /* 0x000fe400038c0000 */
[----:B------:R-:W-:Y:S01]  /*b8c0*/  MOV R14, UR62 ;  /* 0x0000003e000e7c02 */ /* 0x000fe20008000f00 */
[----:B-----5:R-:W-:Y:S10]  /*b8d0*/  ENDCOLLECTIVE ;  /* 0x000000000000791b */ /* 0x020ff40003800000 */
.L_x_323:
[----:B------:R-:W-:Y:S05]  /*b8e0*/  BSYNC B1 ;  /* 0x0000000000017941 */ /* 0x000fea0003800000 */
.L_x_322:
[----:B------:R-:W-:Y:S05]  /*b8f0*/  BRA `(.L_x_324) ;  /* 0xffffffe800c07947 */ /* 0x000fea000383ffff */
.L_x_296:
[----:B0-----:R0:W1:Y:S02]  /*b900*/  SYNCS.PHASECHK.TRANS64.TRYWAIT P1, [R10+URZ+0x58], R5 ;  /* 0x000058050a0075a7 */ /* 0x001064000802017f */
[----:B-1----:R-:W-:Y:S05]  /*b910*/  @!P1 NANOSLEEP.SYNCS 0x989680 ;  /* 0x009896800000995d */ /* 0x002fea0003900000 */
[----:B------:R-:W1:Y:S02]  /*b920*/  @!P1 SYNCS.PHASECHK.TRANS64 P1, [R10+URZ+0x58], R5 ;  /* 0x000058050a0095a7 */ /* 0x000e64000802007f */
[----:B-1----:R-:W-:Y:S05]  /*b930*/  @!P1 BRA `(.L_x_296) ;  /* 0xfffffffc00f09947 */ /* 0x002fea000383ffff */
[----:B------:R-:W-:Y:S05]  /*b940*/  BRA `(.L_x_325) ;  /* 0xffffffec00047947 */ /* 0x000fea000383ffff */
.L_x_305:
[----:B------:R-:W-:Y:S01]  /*b950*/  BSSY B0, `(.L_x_326) ;  /* 0x0000006000007945 */ /* 0x000fe20003800000 */
[----:B------:R-:W-:-:S07]  /*b960*/  IMAD.MOV.U32 R15, RZ, RZ, -0x1 ;  /* 0xffffffffff0f7424 */ /* 0x000fce00078e00ff */
[----:B-----5:R-:W-:Y:S05]  /*b970*/  WARPSYNC.COLLECTIVE R15, `(.L_x_327) ;  /* 0x000000000f0c7348 */ /* 0x020fea0003c00000 */
[----:B------:R-:W-:Y:S02]  /*b980*/  ELECT P6, UR62, PT ;  /* 0x00000000003e782f */ /* 0x000fe400038c0000 */
[----:B------:R-:W-:Y:S01]  /*b990*/  MOV R14, UR62 ;  /* 0x0000003e000e7c02 */ /* 0x000fe20008000f00 */
[----:B-----5:R-:W-:Y:S10]  /*b9a0*/  ENDCOLLECTIVE ;  /* 0x000000000000791b */ /* 0x020ff40003800000 */
.L_x_327:
[----:B------:R-:W-:Y:S05]  /*b9b0*/  BSYNC B0 ;  /* 0x0000000000007941 */ /* 0x000fea0003800000 */
.L_x_326:
[----:B------:R-:W-:Y:S05]  /*b9c0*/  BRA `(.L_x_328) ;  /* 0xfffffff400a87947 */ /* 0x000fea000383ffff */
.L_x_309:
[----:B0-----:R0:W1:Y:S02]  /*b9d0*/  SYNCS.PHASECHK.TRANS64.TRYWAIT P0, [R9+URZ], R4 ;  /* 0x00000004090075a7 */ /* 0x001064000800017f */
[----:B-1----:R-:W-:Y:S05]  /*b9e0*/  @!P0 NANOSLEEP.SYNCS 0x989680 ;  /* 0x009896800000895d */ /* 0x002fea0003900000 */
[----:B------:R-:W1:Y:S02]  /*b9f0*/  @!P0 SYNCS.PHASECHK.TRANS64 P0, [R9+URZ], R4 ;  /* 0x00000004090085a7 */ /* 0x000e64000800007f */
[----:B-1----:R-:W-:Y:S05]  /*ba00*/  @!P0 BRA `(.L_x_309) ;  /* 0xfffffffc00f08947 */ /* 0x002fea000383ffff */
[----:B------:R-:W-:Y:S05]  /*ba10*/  BRA `(.L_x_329) ;  /* 0xfffffff400e87947 */ /* 0x000fea000383ffff */
.L_x_310:
[----:B0-----:R0:W1:Y:S02]  /*ba20*/  SYNCS.PHASECHK.TRANS64.TRYWAIT P0, [R8+URZ], R5 ;  /* 0x00000005080075a7 */ /* 0x001064000800017f */
[----:B-1----:R-:W-:Y:S05]  /*ba30*/  @!P0 NANOSLEEP.SYNCS 0x989680 ;  /* 0x009896800000895d */ /* 0x002fea0003900000 */
[----:B------:R-:W1:Y:S02]  /*ba40*/  @!P0 SYNCS.PHASECHK.TRANS64 P0, [R8+URZ], R5 ;  /* 0x00000005080085a7 */ /* 0x000e64000800007f */
[----:B-1----:R-:W-:Y:S05]  /*ba50*/  @!P0 BRA `(.L_x_310) ;  /* 0xfffffffc00f08947 */ /* 0x002fea000383ffff */
[----:B------:R-:W-:Y:S05]  /*ba60*/  BRA `(.L_x_330) ;  /* 0xfffffff400f87947 */ /* 0x000fea000383ffff */
.L_x_311:
[----:B0-----:R0:W1:Y:S02]  /*ba70*/  SYNCS.PHASECHK.TRANS64.TRYWAIT P0, [R9+URZ], R4 ;  /* 0x00000004090075a7 */ /* 0x001064000800017f */
[----:B-1----:R-:W-:Y:S05]  /*ba80*/  @!P0 NANOSLEEP.SYNCS 0x989680 ;  /* 0x009896800000895d */ /* 0x002fea0003900000 */
[----:B------:R-:W1:Y:S02]  /*ba90*/  @!P0 SYNCS.PHASECHK.TRANS64 P0, [R9+URZ], R4 ;  /* 0x00000004090085a7 */ /* 0x000e64000800007f */
[----:B-1----:R-:W-:Y:S05]  /*baa0*/  @!P0 BRA `(.L_x_311) ;  /* 0xfffffffc00f08947 */ /* 0x002fea000383ffff */
[----:B------:R-:W-:Y:S05]  /*bab0*/  BRA `(.L_x_331) ;  /* 0xfffffff800087947 */ /* 0x000fea000383ffff */
.L_x_312:
[----:B0-----:R0:W1:Y:S02]  /*bac0*/  SYNCS.PHASECHK.TRANS64.TRYWAIT P0, [R8+URZ], R5 ;  /* 0x00000005080075a7 */ /* 0x001064000800017f */
[----:B-1----:R-:W-:Y:S05]  /*bad0*/  @!P0 NANOSLEEP.SYNCS 0x989680 ;  /* 0x009896800000895d */ /* 0x002fea0003900000 */
[----:B------:R-:W1:Y:S02]  /*bae0*/  @!P0 SYNCS.PHASECHK.TRANS64 P0, [R8+URZ], R5 ;  /* 0x00000005080085a7 */ /* 0x000e64000800007f */
[----:B-1----:R-:W-:Y:S05]  /*baf0*/  @!P0 BRA `(.L_x_312) ;  /* 0xfffffffc00f08947 */ /* 0x002fea000383ffff */
[----:B------:R-:W-:Y:S05]  /*bb00*/  BRA `(.L_x_332) ;  /* 0xfffffff800187947 */ /* 0x000fea000383ffff */
.L_x_313:
[----:B0-----:R0:W1:Y:S02]  /*bb10*/  SYNCS.PHASECHK.TRANS64.TRYWAIT P0, [R9+URZ], R4 ;  /* 0x00000004090075a7 */ /* 0x001064000800017f */
[----:B-1----:R-:W-:Y:S05]  /*bb20*/  @!P0 NANOSLEEP.SYNCS 0x989680 ;  /* 0x009896800000895d */ /* 0x002fea0003900000 */
[----:B------:R-:W1:Y:S02]  /*bb30*/  @!P0 SYNCS.PHASECHK.TRANS64 P0, [R9+URZ], R4 ;  /* 0x00000004090085a7 */ /* 0x000e64000800007f */
[----:B-1----:R-:W-:Y:S05]  /*bb40*/  @!P0 BRA `(.L_x_313) ;  /* 0xfffffffc00f08947 */ /* 0x002fea000383ffff */
[----:B------:R-:W-:Y:S05]  /*bb50*/  BRA `(.L_x_333) ;  /* 0xfffffff800287947 */ /* 0x000fea000383ffff */
.L_x_314:
[----:B0-----:R0:W1:Y:S02]  /*bb60*/  SYNCS.PHASECHK.TRANS64.TRYWAIT P0, [R8+URZ], R5 ;  /* 0x00000005080075a7 */ /* 0x001064000800017f */
[----:B-1----:R-:W-:Y:S05]  /*bb70*/  @!P0 NANOSLEEP.SYNCS 0x989680 ;  /* 0x009896800000895d */ /* 0x002fea0003900000 */
[----:B------:R-:W1:Y:S02]  /*bb80*/  @!P0 SYNCS.PHASECHK.TRANS64 P0, [R8+URZ], R5 ;  /* 0x00000005080085a7 */ /* 0x000e64000800007f */
[----:B-1----:R-:W-:Y:S05]  /*bb90*/  @!P0 BRA `(.L_x_314) ;  /* 0xfffffffc00f08947 */ /* 0x002fea000383ffff */
[----:B------:R-:W-:Y:S05]  /*bba0*/  BRA `(.L_x_334) ;  /* 0xfffffff800387947 */ /* 0x000fea000383ffff */
.L_x_315:
[----:B0-----:R0:W1:Y:S02]  /*bbb0*/  SYNCS.PHASECHK.TRANS64.TRYWAIT P0, [R9+URZ], R4 ;  /* 0x00000004090075a7 */ /* 0x001064000800017f */
[----:B-1----:R-:W-:Y:S05]  /*bbc0*/  @!P0 NANOSLEEP.SYNCS 0x989680 ;  /* 0x009896800000895d */ /* 0x002fea0003900000 */
[----:B------:R-:W1:Y:S02]  /*bbd0*/  @!P0 SYNCS.PHASECHK.TRANS64 P0, [R9+URZ], R4 ;  /* 0x00000004090085a7 */ /* 0x000e64000800007f */
[----:B-1----:R-:W-:Y:S05]  /*bbe0*/  @!P0 BRA `(.L_x_315) ;  /* 0xfffffffc00f08947 */ /* 0x002fea000383ffff */
[----:B------:R-:W-:Y:S05]  /*bbf0*/  BRA `(.L_x_335) ;  /* 0xfffffff800487947 */ /* 0x000fea000383ffff */
.L_x_316:
[----:B0-----:R0:W1:Y:S02]  /*bc00*/  SYNCS.PHASECHK.TRANS64.TRYWAIT P0, [R8+URZ], R5 ;  /* 0x00000005080075a7 */ /* 0x001064000800017f */
[----:B-1----:R-:W-:Y:S05]  /*bc10*/  @!P0 NANOSLEEP.SYNCS 0x989680 ;  /* 0x009896800000895d */ /* 0x002fea0003900000 */
[----:B------:R-:W1:Y:S02]  /*bc20*/  @!P0 SYNCS.PHASECHK.TRANS64 P0, [R8+URZ], R5 ;  /* 0x00000005080085a7 */ /* 0x000e64000800007f */
[----:B-1----:R-:W-:Y:S05]  /*bc30*/  @!P0 BRA `(.L_x_316) ;  /* 0xfffffffc00f08947 */ /* 0x002fea000383ffff */
[----:B------:R-:W-:Y:S05]  /*bc40*/  BRA `(.L_x_336) ;  /* 0xfffffff800587947 */ /* 0x000fea000383ffff */
.L_x_317:
[----:B0-----:R0:W1:Y:S02]  /*bc50*/  SYNCS.PHASECHK.TRANS64.TRYWAIT P0, [R9+URZ], R4 ;  /* 0x00000004090075a7 */ /* 0x001064000800017f */
[----:B-1----:R-:W-:Y:S05]  /*bc60*/  @!P0 NANOSLEEP.SYNCS 0x989680 ;  /* 0x009896800000895d */ /* 0x002fea0003900000 */
[----:B------:R-:W1:Y:S02]  /*bc70*/  @!P0 SYNCS.PHASECHK.TRANS64 P0, [R9+URZ], R4 ;  /* 0x00000004090085a7 */ /* 0x000e64000800007f */
[----:B-1----:R-:W-:Y:S05]  /*bc80*/  @!P0 BRA `(.L_x_317) ;  /* 0xfffffffc00f08947 */ /* 0x002fea000383ffff */
[----:B------:R-:W-:Y:S05]  /*bc90*/  BRA `(.L_x_337) ;  /* 0xfffffff800687947 */ /* 0x000fea000383ffff */
.L_x_318:
[----:B0-----:R0:W1:Y:S02]  /*bca0*/  SYNCS.PHASECHK.TRANS64.TRYWAIT P0, [R6+URZ], R5 ;  /* 0x00000005060075a7 */ /* 0x001064000800017f */
[----:B-1----:R-:W-:Y:S05]  /*bcb0*/  @!P0 NANOSLEEP.SYNCS 0x989680 ;  /* 0x009896800000895d */ /* 0x002fea0003900000 */
[----:B------:R-:W1:Y:S02]  /*bcc0*/  @!P0 SYNCS.PHASECHK.TRANS64 P0, [R6+URZ], R5 ;  /* 0x00000005060085a7 */ /* 0x000e64000800007f */
[----:B-1----:R-:W-:Y:S05]  /*bcd0*/  @!P0 BRA `(.L_x_318) ;  /* 0xfffffffc00f08947 */ /* 0x002fea000383ffff */
[----:B------:R-:W-:Y:S05]  /*bce0*/  BRA `(.L_x_338) ;  /* 0xfffffff800707947 */ /* 0x000fea000383ffff */
.L_x_339:
[----:B------:R-:W-:-:S00]  /*bcf0*/  BRA `(.L_x_339) ;  /* 0xfffffffc00fc7947 */ /* 0x000fc0000383ffff */
[----:B------:R-:W-:-:S00]  /*bd00*/  NOP ;  /* 0x0000000000007918 */ /* 0x000fc00000000000 */
[----:B------:R-:W-:-:S00]  /*bd10*/  NOP ;  /* 0x0000000000007918 */ /* 0x000fc00000000000 */
[----:B------:R-:W-:-:S00]  /*bd20*/  NOP ;  /* 0x0000000000007918 */ /* 0x000fc00000000000 */
[----:B------:R-:W-:-:S00]  /*bd30*/  NOP ;  /* 0x0000000000007918 */ /* 0x000fc00000000000 */
[----:B------:R-:W-:-:S00]  /*bd40*/  NOP ;  /* 0x0000000000007918 */ /* 0x000fc00000000000 */
[----:B------:R-:W-:-:S00]  /*bd50*/  NOP ;  /* 0x0000000000007918 */ /* 0x000fc00000000000 */
[----:B------:R-:W-:-:S00]  /*bd60*/  NOP ;  /* 0x0000000000007918 */ /* 0x000fc00000000000 */
[----:B------:R-:W-:-:S00]  /*bd70*/  NOP ;  /* 0x0000000000007918 */ /* 0x000fc00000000000 */
.L_x_340:


//--------------------- .nv.global.init           --------------------------
	.section	.nv.global.init,"aw",@progbits
.nv.global.init:
	.type		$str$22,@object
	.size		$str$22,($str$23 - $str$22)
$str$22:
        /*0000*/ 	.byte	0x6b, 0x5f, 0x74, 0x69, 0x6c, 0x65, 0x5f, 0x63, 0x6f, 0x75, 0x6e, 0x74, 0x20, 0x3e, 0x3d, 0x20
        /*0010*/ 	.byte	0x31, 0x00
	.type		$str$23,@object
	.size		$str$23,(__unnamed_1 - $str$23)
$str$23:
        /*0012*/ 	.byte	0x2f, 0x74, 0x6d, 0x70, 0x2f, 0x63, 0x75, 0x74, 0x6c, 0x61, 0x73, 0x73, 0x5f, 0x73, 0x77, 0x65
        /*0022*/ 	.byte	0x65, 0x70, 0x5f, 0x73, 0x72, 0x63, 0x2f, 0x69, 0x6e, 0x63, 0x6c, 0x75, 0x64, 0x65, 0x2f, 0x63
        /*0032*/ 	.byte	0x75, 0x74, 0x6c, 0x61, 0x73, 0x73, 0x2f, 0x67, 0x65, 0x6d, 0x6d, 0x2f, 0x63, 0x6f, 0x6c, 0x6c
        /*0042*/ 	.byte	0x65, 0x63, 0x74, 0x69, 0x76, 0x65, 0x2f, 0x73, 0x6d, 0x39, 0x30, 0x5f, 0x6d, 0x6d, 0x61, 0x5f
        /*0052*/ 	.byte	0x74, 0x6d, 0x61, 0x5f, 0x67, 0x6d, 0x6d, 0x61, 0x5f, 0x73, 0x73, 0x5f, 0x77, 0x61, 0x72, 0x70
        /*0062*/ 	.byte	0x73, 0x70, 0x65, 0x63, 0x69, 0x61, 0x6c, 0x69, 0x7a, 0x65, 0x64, 0x2e, 0x68, 0x70, 0x70, 0x00
	.type		__unnamed_1,@object
	.size		__unnamed_1,(.L_0 - __unnamed_1)
__unnamed_1:
        /*0072*/ 	.byte	0x76, 0x6f, 0x69, 0x64, 0x20, 0x63, 0x75, 0x74, 0x6c, 0x61, 0x73, 0x73, 0x3a, 0x3a, 0x67, 0x65
        /* <DEDUP_REMOVED lines=180> */
        /*0bc2*/ 	.byte	0x69, 0x74, 0x79, 0x5d, 0x00
.L_0:


//--------------------- .nv.shared._ZN7cutlass13device_kernelINS_4gemm6kernel13GemmUniversalIN4cute5tupleIJiiiiEEENS1_10collective13CollectiveMmaINS1_34MainloopSm90TmaGmmaWarpSpecializedILi11ENS5_IJNS4_1CILi1EEESB_SB_EEENS1_32KernelTmaWarpSpecializedPingpongEEENS5_IJNSA_ILi64EEENSA_ILi256EEENSA_ILi32EEEEEENS_10bfloat16_tENS5_IJSB_llEEESJ_SK_NS4_8TiledMMAINS4_8MMA_AtomIJNS4_4SM904GMMA28MMA_64x256x16_F32BF16BF16_SSILNSO_5MajorE1ELSQ_1ELNSO_7ScaleInE1ELSR_1EEEEEENS4_6LayoutISC_NS5_IJNSA_ILi0EEESV_SV_EEEEENS5_IJNS4_10UnderscoreESY_SY_EEEEENS4_13SM90_TMA_LOADENS4_14ComposedLayoutINS4_7SwizzleILi3ELi4ELi3EEENS4_18smem_ptr_flag_bitsILi16EEENSU_INS5_IJSF_NSA_ILi8EEEEEENS5_IJSB_SF_EEEEEEEvNS4_8identityES11_S1B_vS1C_EENS_8epilogue10collective6detail29Sm90TmaWarpSpecializedAdapterINS1F_15DefaultEpilogueISJ_NS5_IJlSB_lEEES1J_NS1E_6thread17LinearCombinationISJ_Li1EffLNS1K_9ScaleType4KindE0ELNS_15FloatRoundStyleE2ESJ_EENS1_15EpilogueDefaultEEEEEvvEEEEvNT_6ParamsE --------------------------
	.section	.nv.shared._ZN7cutlass13device_kernelINS_4gemm6kernel13GemmUniversalIN4cute5tupleIJiiiiEEENS1_10collective13CollectiveMmaINS1_34MainloopSm90TmaGmmaWarpSpecializedILi11ENS5_IJNS4_1CILi1EEESB_SB_EEENS1_32KernelTmaWarpSpecializedPingpongEEENS5_IJNSA_ILi64EEENSA_ILi256EEENSA_ILi32EEEEEENS_10bfloat16_tENS5_IJSB_llEEESJ_SK_NS4_8TiledMMAINS4_8MMA_AtomIJNS4_4SM904GMMA28MMA_64x256x16_F32BF16BF16_SSILNSO_5MajorE1ELSQ_1ELNSO_7ScaleInE1ELSR_1EEEEEENS4_6LayoutISC_NS5_IJNSA_ILi0EEESV_SV_EEEEENS5_IJNS4_10UnderscoreESY_SY_EEEEENS4_13SM90_TMA_LOADENS4_14ComposedLayoutINS4_7SwizzleILi3ELi4ELi3EEENS4_18smem_ptr_flag_bitsILi16EEENSU_INS5_IJSF_NSA_ILi8EEEEEENS5_IJSB_SF_EEEEEEEvNS4_8identityES11_S1B_vS1C_EENS_8epilogue10collective6detail29Sm90TmaWarpSpecializedAdapterINS1F_15DefaultEpilogueISJ_NS5_IJlSB_lEEES1J_NS1E_6thread17LinearCombinationISJ_Li1EffLNS1K_9ScaleType4KindE0ELNS_15FloatRoundStyleE2ESJ_EENS1_15EpilogueDefaultEEEEEvvEEEEvNT_6ParamsE,"aw",@nobits
	.sectionflags	@""
	.align	16
	.zero		1024


//--------------------- .nv.shared.reserved.0     --------------------------
	.section	.nv.shared.reserved.0,"aw",@nobits
	.weak		__nv_reservedSMEM_offset_0_alias
	.size		__nv_reservedSMEM_offset_0_alias, 0, 0
	.other		__nv_reservedSMEM_offset_0_alias,@"STO_CUDA_RESERVED_SHARED STV_DEFAULT"
__nv_reservedSMEM_offset_0_alias:
	.zero		0


//--------------------- .nv.global                --------------------------
	.section	.nv.global,"aw",@nobits
.nv.global:
	.type		_ZN40_INTERNAL_6ffef174_4_k_cu_b49b354a_195384cute1_E,@object
	.size		_ZN40_INTERNAL_6ffef174_4_k_cu_b49b354a_195384cute1_E,(_ZN40_INTERNAL_6ffef174_4_k_cu_b49b354a_195384cuda3std3__45__cpo6cbeginE - _ZN40_INTERNAL_6ffef174_4_k_cu_b49b354a_195384cute1_E)
_ZN40_INTERNAL_6ffef174_4_k_cu_b49b354a_195384cute1_E:
	.zero		1
	.type		_ZN40_INTERNAL_6ffef174_4_k_cu_b49b354a_195384cuda3std3__45__cpo6cbeginE,@object
	.size		_ZN40_INTERNAL_6ffef174_4_k_cu_b49b354a_195384cuda3std3__45__cpo6cbeginE,(_ZN40_INTERNAL_6ffef174_4_k_cu_b49b354a_195384cuda3std3__48in_placeE - _ZN40_INTERNAL_6ffef174_4_k_cu_b49b354a_195384cuda3std3__45__cpo6cbeginE)
_ZN40_INTERNAL_6ffef174_4_k_cu_b49b354a_195384cuda3std3__45__cpo6cbeginE:
	.zero		1
	.type		_ZN40_INTERNAL_6ffef174_4_k_cu_b49b354a_195384cuda3std3__48in_placeE,@object
	.size		_ZN40_INTERNAL_6ffef174_4_k_cu_b49b354a_195384cuda3std3__48in_placeE,(_ZN40_INTERNAL_6ffef174_4_k_cu_b49b354a_195384cuda3std6ranges3__45__cpo9iter_moveE - _ZN40_INTERNAL_6ffef174_4_k_cu_b49b354a_195384cuda3std3__48in_placeE)
_ZN40_INTERNAL_6ffef174_4_k_cu_b49b354a_195384cuda3std3__48in_placeE:
	.zero		1
	.type		_ZN40_INTERNAL_6ffef174_4_k_cu_b49b354a_195384cuda3std6ranges3__45__cpo9iter_moveE,@object
	.size		_ZN40_INTERNAL_6ffef174_4_k_cu_b49b354a_195384cuda3std6ranges3__45__cpo9iter_moveE,(_ZN40_INTERNAL_6ffef174_4_k_cu_b49b354a_195384cuda3std3__45__cpo5beginE - _ZN40_INTERNAL_6ffef174_4_k_cu_b49b354a_195384cuda3std6ranges3__45__cpo9iter_moveE)
_ZN40_INTERNAL_6ffef174_4_k_cu_b49b354a_195384cuda3std6ranges3__45__cpo9iter_moveE:
	.zero		1
	.type		_ZN40_INTERNAL_6ffef174_4_k_cu_b49b354a_195384cuda3std3__45__cpo5beginE,@object
	.size		_ZN40_INTERNAL_6ffef174_4_k_cu_b49b354a_195384cuda3std3__45__cpo5beginE,(_ZN40_INTERNAL_6ffef174_4_k_cu_b49b354a_195384cuda3std3__442_GLOBAL__N__6ffef174_4_k_cu_b49b354a_195386ignoreE - _ZN40_INTERNAL_6ffef174_4_k_cu_b49b354a_195384cuda3std3__45__cpo5beginE)
_ZN40_INTERNAL_6ffef174_4_k_cu_b49b354a_195384cuda3std3__45__cpo5beginE:
	.zero		1
	.type		_ZN40_INTERNAL_6ffef174_4_k_cu_b49b354a_195384cuda3std3__442_GLOBAL__N__6ffef174_4_k_cu_b49b354a_195386ignoreE,@object
	.size		_ZN40_INTERNAL_6ffef174_4_k_cu_b49b354a_195384cuda3std3__442_GLOBAL__N__6ffef174_4_k_cu_b49b354a_195386ignoreE,(_ZN40_INTERNAL_6ffef174_4_k_cu_b49b354a_195384cute7productE - _ZN40_INTERNAL_6ffef174_4_k_cu_b49b354a_195384cuda3std3__442_GLOBAL__N__6ffef174_4_k_cu_b49b354a_195386ignoreE)
_ZN40_INTERNAL_6ffef174_4_k_cu_b49b354a_195384cuda3std3__442_GLOBAL__N__6ffef174_4_k_cu_b49b354a_195386ignoreE:
	.zero		1
	.type		_ZN40_INTERNAL_6ffef174_4_k_cu_b49b354a_195384cute7productE,@object
	.size		_ZN40_INTERNAL_6ffef174_4_k_cu_b49b354a_195384cute7productE,(_ZN40_INTERNAL_6ffef174_4_k_cu_b49b354a_195384cuda3std3__45__cpo3endE - _ZN40_INTERNAL_6ffef174_4_k_cu_b49b354a_195384cute7productE)
_ZN40_INTERNAL_6ffef174_4_k_cu_b49b354a_195384cute7productE:
	.zero		1
	.type		_ZN40_INTERNAL_6ffef174_4_k_cu_b49b354a_195384cuda3std3__45__cpo3endE,@object
	.size		_ZN40_INTERNAL_6ffef174_4_k_cu_b49b354a_195384cuda3std3__45__cpo3endE,(_ZN40_INTERNAL_6ffef174_4_k_cu_b49b354a_195384cuda3std3__419piecewise_constructE - _ZN40_INTERNAL_6ffef174_4_k_cu_b49b354a_195384cuda3std3__45__cpo3endE)
_ZN40_INTERNAL_6ffef174_4_k_cu_b49b354a_195384cuda3std3__45__cpo3endE:
	.zero		1
	.type		_ZN40_INTERNAL_6ffef174_4_k_cu_b49b354a_195384cuda3std3__419piecewise_constructE,@object
	.size		_ZN40_INTERNAL_6ffef174_4_k_cu_b49b354a_195384cuda3std3__419piecewise_constructE,(_ZN40_INTERNAL_6ffef174_4_k_cu_b49b354a_195384cuda3std3__45__cpo4cendE - _ZN40_INTERNAL_6ffef174_4_k_cu_b49b354a_195384cuda3std3__419piecewise_constructE)
_ZN40_INTERNAL_6ffef174_4_k_cu_b49b354a_195384cuda3std3__419piecewise_constructE:
	.zero		1
	.type		_ZN40_INTERNAL_6ffef174_4_k_cu_b49b354a_195384cuda3std3__45__cpo4cendE,@object
	.size		_ZN40_INTERNAL_6ffef174_4_k_cu_b49b354a_195384cuda3std3__45__cpo4cendE,(_ZN40_INTERNAL_6ffef174_4_k_cu_b49b354a_195384cuda3std6ranges3__45__cpo4swapE - _ZN40_INTERNAL_6ffef174_4_k_cu_b49b354a_195384cuda3std3__45__cpo4cendE)
_ZN40_INTERNAL_6ffef174_4_k_cu_b49b354a_195384cuda3std3__45__cpo4cendE:
	.zero		1
	.type		_ZN40_INTERNAL_6ffef174_4_k_cu_b49b354a_195384cuda3std6ranges3__45__cpo4swapE,@object
	.size		_ZN40_INTERNAL_6ffef174_4_k_cu_b49b354a_195384cuda3std6ranges3__45__cpo4swapE,(.L_8 - _ZN40_INTERNAL_6ffef174_4_k_cu_b49b354a_195384cuda3std6ranges3__45__cpo4swapE)
_ZN40_INTERNAL_6ffef174_4_k_cu_b49b354a_195384cuda3std6ranges3__45__cpo4swapE:
	.zero		1
.L_8:


//--------------------- .nv.constant0._ZN7cutlass13device_kernelINS_4gemm6kernel13GemmUniversalIN4cute5tupleIJiiiiEEENS1_10collective13CollectiveMmaINS1_34MainloopSm90TmaGmmaWarpSpecializedILi11ENS5_IJNS4_1CILi1EEESB_SB_EEENS1_32KernelTmaWarpSpecializedPingpongEEENS5_IJNSA_ILi64EEENSA_ILi256EEENSA_ILi32EEEEEENS_10bfloat16_tENS5_IJSB_llEEESJ_SK_NS4_8TiledMMAINS4_8MMA_AtomIJNS4_4SM904GMMA28MMA_64x256x16_F32BF16BF16_SSILNSO_5MajorE1ELSQ_1ELNSO_7ScaleInE1ELSR_1EEEEEENS4_6LayoutISC_NS5_IJNSA_ILi0EEESV_SV_EEEEENS5_IJNS4_10UnderscoreESY_SY_EEEEENS4_13SM90_TMA_LOADENS4_14ComposedLayoutINS4_7SwizzleILi3ELi4ELi3EEENS4_18smem_ptr_flag_bitsILi16EEENSU_INS5_IJSF_NSA_ILi8EEEEEENS5_IJSB_SF_EEEEEEEvNS4_8identityES11_S1B_vS1C_EENS_8epilogue10collective6detail29Sm90TmaWarpSpecializedAdapterINS1F_15DefaultEpilogueISJ_NS5_IJlSB_lEEES1J_NS1E_6thread17LinearCombinationISJ_Li1EffLNS1K_9ScaleType4KindE0ELNS_15FloatRoundStyleE2ESJ_EENS1_15EpilogueDefaultEEEEEvvEEEEvNT_6ParamsE --------------------------
	.section	.nv.constant0._ZN7cutlass13device_kernelINS_4gemm6kernel13GemmUniversalIN4cute5tupleIJiiiiEEENS1_10collective13CollectiveMmaINS1_34MainloopSm90TmaGmmaWarpSpecializedILi11ENS5_IJNS4_1CILi1EEESB_SB_EEENS1_32KernelTmaWarpSpecializedPingpongEEENS5_IJNSA_ILi64EEENSA_ILi256EEENSA_ILi32EEEEEENS_10bfloat16_tENS5_IJSB_llEEESJ_SK_NS4_8TiledMMAINS4_8MMA_AtomIJNS4_4SM904GMMA28MMA_64x256x16_F32BF16BF16_SSILNSO_5MajorE1ELSQ_1ELNSO_7ScaleInE1ELSR_1EEEEEENS4_6LayoutISC_NS5_IJNSA_ILi0EEESV_SV_EEEEENS5_IJNS4_10UnderscoreESY_SY_EEEEENS4_13SM90_TMA_LOADENS4_14ComposedLayoutINS4_7SwizzleILi3ELi4ELi3EEENS4_18smem_ptr_flag_bitsILi16EEENSU_INS5_IJSF_NSA_ILi8EEEEEENS5_IJSB_SF_EEEEEEEvNS4_8identityES11_S1B_vS1C_EENS_8epilogue10collective6detail29Sm90TmaWarpSpecializedAdapterINS1F_15DefaultEpilogueISJ_NS5_IJlSB_lEEES1J_NS1E_6thread17LinearCombinationISJ_Li1EffLNS1K_9ScaleType4KindE0ELNS_15FloatRoundStyleE2ESJ_EENS1_15EpilogueDefaultEEEEEvvEEEEvNT_6ParamsE,"a",@progbits
	.sectionflags	@""
	.align	4
.nv.constant0._ZN7cutlass13device_kernelINS_4gemm6kernel13GemmUniversalIN4cute5tupleIJiiiiEEENS1_10collective13CollectiveMmaINS1_34MainloopSm90TmaGmmaWarpSpecializedILi11ENS5_IJNS4_1CILi1EEESB_SB_EEENS1_32KernelTmaWarpSpecializedPingpongEEENS5_IJNSA_ILi64EEENSA_ILi256EEENSA_ILi32EEEEEENS_10bfloat16_tENS5_IJSB_llEEESJ_SK_NS4_8TiledMMAINS4_8MMA_AtomIJNS4_4SM904GMMA28MMA_64x256x16_F32BF16BF16_SSILNSO_5MajorE1ELSQ_1ELNSO_7ScaleInE1ELSR_1EEEEEENS4_6LayoutISC_NS5_IJNSA_ILi0EEESV_SV_EEEEENS5_IJNS4_10UnderscoreESY_SY_EEEEENS4_13SM90_TMA_LOADENS4_14ComposedLayoutINS4_7SwizzleILi3ELi4ELi3EEENS4_18smem_ptr_flag_bitsILi16EEENSU_INS5_IJSF_NSA_ILi8EEEEEENS5_IJSB_SF_EEEEEEEvNS4_8identityES11_S1B_vS1C_EENS_8epilogue10collective6detail29Sm90TmaWarpSpecializedAdapterINS1F_15DefaultEpilogueISJ_NS5_IJlSB_lEEES1J_NS1E_6thread17LinearCombinationISJ_Li1EffLNS1K_9ScaleType4KindE0ELNS_15FloatRoundStyleE2ESJ_EENS1_15EpilogueDefaultEEEEEvvEEEEvNT_6ParamsE:
	.zero		1664


//--------------------- SYMBOLS --------------------------

	.type		.nv.reservedSmem.offset0,@object
	.size		.nv.reservedSmem.offset0,0x4
	.type		__assertfail,@function
